//
// Generated by NVIDIA NVVM Compiler
//
// Compiler Build ID: CL-36424714
// Cuda compilation tools, release 13.0, V13.0.88
// Based on NVVM 20.0.0
//

.version 9.0
.target sm_100
.address_size 64

	// .globl	_Z20kernel_loglikelihoodiPddddddddS_
.func  (.param .b64 func_retval0) __internal_accurate_pow
(
	.param .b64 __internal_accurate_pow_param_0
)
;
.const .align 8 .b8 wg[40] = {31, 220, 98, 139, 95, 17, 177, 63, 229, 239, 120, 200, 56, 33, 195, 63, 49, 188, 0, 157, 5, 11, 204, 63, 254, 155, 85, 122, 170, 59, 209, 63, 239, 214, 20, 112, 222, 233, 210, 63};
.const .align 8 .b8 wgk[88] = {63, 136, 202, 219, 91, 243, 135, 63, 66, 64, 169, 164, 118, 171, 160, 63, 162, 153, 25, 2, 247, 8, 172, 63, 229, 34, 55, 213, 204, 53, 179, 63, 137, 179, 220, 221, 17, 215, 183, 63, 143, 129, 168, 253, 203, 0, 188, 63, 222, 45, 93, 143, 43, 157, 191, 63, 212, 72, 105, 209, 38, 62, 193, 63, 5, 14, 108, 97, 123, 70, 194, 63, 181, 30, 242, 111, 29, 233, 194, 63, 15, 209, 124, 43, 8, 33, 195, 63};
.const .align 8 .b8 xgk[88] = {229, 42, 39, 105, 108, 220, 239, 63, 216, 242, 42, 6, 62, 42, 239, 63, 198, 17, 176, 164, 217, 195, 237, 63, 243, 178, 156, 94, 153, 174, 235, 63, 98, 108, 250, 116, 117, 252, 232, 63, 152, 225, 141, 34, 185, 189, 229, 63, 32, 193, 31, 64, 27, 2, 226, 63, 220, 106, 1, 9, 192, 188, 219, 63, 55, 161, 94, 41, 85, 215, 210, 63, 122, 226, 145, 120, 80, 14, 195, 63};

.visible .entry _Z20kernel_loglikelihoodiPddddddddS_(
	.param .u32 _Z20kernel_loglikelihoodiPddddddddS__param_0,
	.param .u64 .ptr .align 1 _Z20kernel_loglikelihoodiPddddddddS__param_1,
	.param .f64 _Z20kernel_loglikelihoodiPddddddddS__param_2,
	.param .f64 _Z20kernel_loglikelihoodiPddddddddS__param_3,
	.param .f64 _Z20kernel_loglikelihoodiPddddddddS__param_4,
	.param .f64 _Z20kernel_loglikelihoodiPddddddddS__param_5,
	.param .f64 _Z20kernel_loglikelihoodiPddddddddS__param_6,
	.param .f64 _Z20kernel_loglikelihoodiPddddddddS__param_7,
	.param .f64 _Z20kernel_loglikelihoodiPddddddddS__param_8,
	.param .u64 .ptr .align 1 _Z20kernel_loglikelihoodiPddddddddS__param_9
)
{
	.local .align 16 .b8 	__local_depot0[160];
	.reg .b64 	%SP;
	.reg .b64 	%SPL;
	.reg .pred 	%p<163>;
	.reg .b32 	%r<452>;
	.reg .b32 	%f<37>;
	.reg .b64 	%rd<22>;
	.reg .b64 	%fd<1183>;

	mov.u64 	%SPL, __local_depot0;
	ld.param.u32 	%r91, [_Z20kernel_loglikelihoodiPddddddddS__param_0];
	ld.param.u64 	%rd5, [_Z20kernel_loglikelihoodiPddddddddS__param_1];
	ld.param.f64 	%fd198, [_Z20kernel_loglikelihoodiPddddddddS__param_2];
	ld.param.f64 	%fd199, [_Z20kernel_loglikelihoodiPddddddddS__param_3];
	ld.param.f64 	%fd1180, [_Z20kernel_loglikelihoodiPddddddddS__param_4];
	ld.param.f64 	%fd201, [_Z20kernel_loglikelihoodiPddddddddS__param_5];
	ld.param.f64 	%fd202, [_Z20kernel_loglikelihoodiPddddddddS__param_6];
	ld.param.f64 	%fd203, [_Z20kernel_loglikelihoodiPddddddddS__param_7];
	mov.u32 	%r92, %tid.x;
	mov.u32 	%r93, %ctaid.x;
	mov.u32 	%r94, %ntid.x;
	mad.lo.s32 	%r1, %r93, %r94, %r92;
	setp.ge.s32 	%p2, %r1, %r91;
	@%p2 bra 	$L__BB0_131;
	cvta.to.global.u64 	%rd7, %rd5;
	neg.f64 	%fd204, %fd201;
	mul.f64 	%fd1, %fd203, %fd204;
	mul.wide.s32 	%rd8, %r1, 8;
	add.s64 	%rd9, %rd7, %rd8;
	ld.global.f64 	%fd2, [%rd9];
	sub.f64 	%fd205, %fd2, %fd198;
	div.rn.f64 	%fd3, %fd205, %fd1180;
	{
	.reg .b32 %temp; 
	mov.b64 	{%temp, %r2}, %fd3;
	}
	mov.f64 	%fd206, 0d4000000000000000;
	{
	.reg .b32 %temp; 
	mov.b64 	{%temp, %r95}, %fd206;
	}
	and.b32  	%r4, %r95, 2146435072;
	setp.eq.s32 	%p3, %r4, 1062207488;
	abs.f64 	%fd4, %fd3;
	{ // callseq 0, 0
	.param .b64 param0;
	st.param.f64 	[param0], %fd4;
	.param .b64 retval0;
	call.uni (retval0), 
	__internal_accurate_pow, 
	(
	param0
	);
	ld.param.f64 	%fd207, [retval0];
	} // callseq 0
	setp.lt.s32 	%p4, %r2, 0;
	neg.f64 	%fd209, %fd207;
	selp.f64 	%fd210, %fd209, %fd207, %p3;
	selp.f64 	%fd5, %fd210, %fd207, %p4;
	setp.neu.f64 	%p5, %fd3, 0d0000000000000000;
	mov.f64 	%fd1144, %fd5;
	@%p5 bra 	$L__BB0_3;
	setp.eq.s32 	%p6, %r4, 1062207488;
	selp.b32 	%r96, %r2, 0, %p6;
	setp.lt.s32 	%p7, %r95, 0;
	or.b32  	%r97, %r96, 2146435072;
	selp.b32 	%r98, %r97, %r96, %p7;
	mov.b32 	%r99, 0;
	mov.b64 	%fd1144, {%r99, %r98};
$L__BB0_3:
	add.f64 	%fd211, %fd3, 0d4000000000000000;
	{
	.reg .b32 %temp; 
	mov.b64 	{%temp, %r100}, %fd211;
	}
	and.b32  	%r5, %r100, 2146435072;
	setp.ne.s32 	%p8, %r5, 2146435072;
	@%p8 bra 	$L__BB0_8;
	setp.num.f64 	%p9, %fd3, %fd3;
	@%p9 bra 	$L__BB0_6;
	mov.f64 	%fd212, 0d4000000000000000;
	add.rn.f64 	%fd1144, %fd3, %fd212;
	bra.uni 	$L__BB0_8;
$L__BB0_6:
	setp.neu.f64 	%p10, %fd4, 0d7FF0000000000000;
	@%p10 bra 	$L__BB0_8;
	setp.lt.s32 	%p11, %r2, 0;
	setp.eq.s32 	%p12, %r4, 1062207488;
	setp.lt.s32 	%p13, %r95, 0;
	selp.b32 	%r102, 0, 2146435072, %p13;
	and.b32  	%r103, %r95, 2147483647;
	setp.ne.s32 	%p14, %r103, 1071644672;
	or.b32  	%r104, %r102, -2147483648;
	selp.b32 	%r105, %r104, %r102, %p14;
	selp.b32 	%r106, %r105, %r102, %p12;
	selp.b32 	%r107, %r106, %r102, %p11;
	mov.b32 	%r108, 0;
	mov.b64 	%fd1144, {%r108, %r107};
$L__BB0_8:
	setp.eq.f64 	%p15, %fd3, 0d3FF0000000000000;
	mul.f64 	%fd213, %fd1144, 0d3FE0000000000000;
	selp.f64 	%fd214, 0d3FE0000000000000, %fd213, %p15;
	sub.f64 	%fd11, %fd1, %fd214;
	fma.rn.f64 	%fd215, %fd11, 0d3FF71547652B82FE, 0d4338000000000000;
	{
	.reg .b32 %temp; 
	mov.b64 	{%r6, %temp}, %fd215;
	}
	mov.f64 	%fd216, 0dC338000000000000;
	add.rn.f64 	%fd217, %fd215, %fd216;
	fma.rn.f64 	%fd218, %fd217, 0dBFE62E42FEFA39EF, %fd11;
	fma.rn.f64 	%fd219, %fd217, 0dBC7ABC9E3B39803F, %fd218;
	fma.rn.f64 	%fd220, %fd219, 0d3E5ADE1569CE2BDF, 0d3E928AF3FCA213EA;
	fma.rn.f64 	%fd221, %fd220, %fd219, 0d3EC71DEE62401315;
	fma.rn.f64 	%fd222, %fd221, %fd219, 0d3EFA01997C89EB71;
	fma.rn.f64 	%fd223, %fd222, %fd219, 0d3F2A01A014761F65;
	fma.rn.f64 	%fd224, %fd223, %fd219, 0d3F56C16C1852B7AF;
	fma.rn.f64 	%fd225, %fd224, %fd219, 0d3F81111111122322;
	fma.rn.f64 	%fd226, %fd225, %fd219, 0d3FA55555555502A1;
	fma.rn.f64 	%fd227, %fd226, %fd219, 0d3FC5555555555511;
	fma.rn.f64 	%fd228, %fd227, %fd219, 0d3FE000000000000B;
	fma.rn.f64 	%fd229, %fd228, %fd219, 0d3FF0000000000000;
	fma.rn.f64 	%fd230, %fd229, %fd219, 0d3FF0000000000000;
	{
	.reg .b32 %temp; 
	mov.b64 	{%r7, %temp}, %fd230;
	}
	{
	.reg .b32 %temp; 
	mov.b64 	{%temp, %r8}, %fd230;
	}
	shl.b32 	%r109, %r6, 20;
	add.s32 	%r110, %r109, %r8;
	mov.b64 	%fd1145, {%r7, %r110};
	{
	.reg .b32 %temp; 
	mov.b64 	{%temp, %r111}, %fd11;
	}
	mov.b32 	%f17, %r111;
	abs.f32 	%f1, %f17;
	setp.lt.f32 	%p16, %f1, 0f4086232B;
	@%p16 bra 	$L__BB0_11;
	setp.lt.f64 	%p17, %fd11, 0d0000000000000000;
	add.f64 	%fd231, %fd11, 0d7FF0000000000000;
	selp.f64 	%fd1145, 0d0000000000000000, %fd231, %p17;
	setp.geu.f32 	%p18, %f1, 0f40874800;
	@%p18 bra 	$L__BB0_11;
	shr.u32 	%r112, %r6, 31;
	add.s32 	%r113, %r6, %r112;
	shr.s32 	%r114, %r113, 1;
	shl.b32 	%r115, %r114, 20;
	add.s32 	%r116, %r8, %r115;
	mov.b64 	%fd232, {%r7, %r116};
	sub.s32 	%r117, %r6, %r114;
	shl.b32 	%r118, %r117, 20;
	add.s32 	%r119, %r118, 1072693248;
	mov.b32 	%r120, 0;
	mov.b64 	%fd233, {%r120, %r119};
	mul.f64 	%fd1145, %fd233, %fd232;
$L__BB0_11:
	setp.eq.s32 	%p19, %r4, 1062207488;
	neg.f64 	%fd234, %fd202;
	mul.f64 	%fd16, %fd203, %fd234;
	sub.f64 	%fd235, %fd2, %fd199;
	div.rn.f64 	%fd17, %fd235, %fd1180;
	{
	.reg .b32 %temp; 
	mov.b64 	{%temp, %r9}, %fd17;
	}
	abs.f64 	%fd18, %fd17;
	{ // callseq 1, 0
	.param .b64 param0;
	st.param.f64 	[param0], %fd18;
	.param .b64 retval0;
	call.uni (retval0), 
	__internal_accurate_pow, 
	(
	param0
	);
	ld.param.f64 	%fd236, [retval0];
	} // callseq 1
	setp.lt.s32 	%p20, %r9, 0;
	neg.f64 	%fd238, %fd236;
	selp.f64 	%fd239, %fd238, %fd236, %p19;
	selp.f64 	%fd19, %fd239, %fd236, %p20;
	setp.neu.f64 	%p21, %fd17, 0d0000000000000000;
	mov.f64 	%fd1147, %fd19;
	@%p21 bra 	$L__BB0_13;
	setp.eq.s32 	%p22, %r4, 1062207488;
	selp.b32 	%r122, %r9, 0, %p22;
	setp.lt.s32 	%p23, %r95, 0;
	or.b32  	%r123, %r122, 2146435072;
	selp.b32 	%r124, %r123, %r122, %p23;
	mov.b32 	%r125, 0;
	mov.b64 	%fd1147, {%r125, %r124};
$L__BB0_13:
	add.f64 	%fd240, %fd17, 0d4000000000000000;
	{
	.reg .b32 %temp; 
	mov.b64 	{%temp, %r126}, %fd240;
	}
	and.b32  	%r10, %r126, 2146435072;
	setp.ne.s32 	%p24, %r10, 2146435072;
	@%p24 bra 	$L__BB0_18;
	setp.num.f64 	%p25, %fd17, %fd17;
	@%p25 bra 	$L__BB0_16;
	mov.f64 	%fd241, 0d4000000000000000;
	add.rn.f64 	%fd1147, %fd17, %fd241;
	bra.uni 	$L__BB0_18;
$L__BB0_16:
	setp.neu.f64 	%p26, %fd18, 0d7FF0000000000000;
	@%p26 bra 	$L__BB0_18;
	setp.lt.s32 	%p27, %r9, 0;
	setp.eq.s32 	%p28, %r4, 1062207488;
	setp.lt.s32 	%p29, %r95, 0;
	selp.b32 	%r128, 0, 2146435072, %p29;
	and.b32  	%r129, %r95, 2147483647;
	setp.ne.s32 	%p30, %r129, 1071644672;
	or.b32  	%r130, %r128, -2147483648;
	selp.b32 	%r131, %r130, %r128, %p30;
	selp.b32 	%r132, %r131, %r128, %p28;
	selp.b32 	%r133, %r132, %r128, %p27;
	mov.b32 	%r134, 0;
	mov.b64 	%fd1147, {%r134, %r133};
$L__BB0_18:
	setp.eq.f64 	%p31, %fd17, 0d3FF0000000000000;
	mul.f64 	%fd242, %fd1147, 0d3FE0000000000000;
	selp.f64 	%fd243, 0d3FE0000000000000, %fd242, %p31;
	sub.f64 	%fd25, %fd16, %fd243;
	fma.rn.f64 	%fd244, %fd25, 0d3FF71547652B82FE, 0d4338000000000000;
	{
	.reg .b32 %temp; 
	mov.b64 	{%r11, %temp}, %fd244;
	}
	mov.f64 	%fd245, 0dC338000000000000;
	add.rn.f64 	%fd246, %fd244, %fd245;
	fma.rn.f64 	%fd247, %fd246, 0dBFE62E42FEFA39EF, %fd25;
	fma.rn.f64 	%fd248, %fd246, 0dBC7ABC9E3B39803F, %fd247;
	fma.rn.f64 	%fd249, %fd248, 0d3E5ADE1569CE2BDF, 0d3E928AF3FCA213EA;
	fma.rn.f64 	%fd250, %fd249, %fd248, 0d3EC71DEE62401315;
	fma.rn.f64 	%fd251, %fd250, %fd248, 0d3EFA01997C89EB71;
	fma.rn.f64 	%fd252, %fd251, %fd248, 0d3F2A01A014761F65;
	fma.rn.f64 	%fd253, %fd252, %fd248, 0d3F56C16C1852B7AF;
	fma.rn.f64 	%fd254, %fd253, %fd248, 0d3F81111111122322;
	fma.rn.f64 	%fd255, %fd254, %fd248, 0d3FA55555555502A1;
	fma.rn.f64 	%fd256, %fd255, %fd248, 0d3FC5555555555511;
	fma.rn.f64 	%fd257, %fd256, %fd248, 0d3FE000000000000B;
	fma.rn.f64 	%fd258, %fd257, %fd248, 0d3FF0000000000000;
	fma.rn.f64 	%fd259, %fd258, %fd248, 0d3FF0000000000000;
	{
	.reg .b32 %temp; 
	mov.b64 	{%r12, %temp}, %fd259;
	}
	{
	.reg .b32 %temp; 
	mov.b64 	{%temp, %r13}, %fd259;
	}
	shl.b32 	%r135, %r11, 20;
	add.s32 	%r136, %r135, %r13;
	mov.b64 	%fd1148, {%r12, %r136};
	{
	.reg .b32 %temp; 
	mov.b64 	{%temp, %r137}, %fd25;
	}
	mov.b32 	%f18, %r137;
	abs.f32 	%f2, %f18;
	setp.lt.f32 	%p32, %f2, 0f4086232B;
	@%p32 bra 	$L__BB0_21;
	setp.lt.f64 	%p33, %fd25, 0d0000000000000000;
	add.f64 	%fd260, %fd25, 0d7FF0000000000000;
	selp.f64 	%fd1148, 0d0000000000000000, %fd260, %p33;
	setp.geu.f32 	%p34, %f2, 0f40874800;
	@%p34 bra 	$L__BB0_21;
	shr.u32 	%r138, %r11, 31;
	add.s32 	%r139, %r11, %r138;
	shr.s32 	%r140, %r139, 1;
	shl.b32 	%r141, %r140, 20;
	add.s32 	%r142, %r13, %r141;
	mov.b64 	%fd261, {%r12, %r142};
	sub.s32 	%r143, %r11, %r140;
	shl.b32 	%r144, %r143, 20;
	add.s32 	%r145, %r144, 1072693248;
	mov.b32 	%r146, 0;
	mov.b64 	%fd262, {%r146, %r145};
	mul.f64 	%fd1148, %fd262, %fd261;
$L__BB0_21:
	add.f64 	%fd264, %fd201, %fd202;
	setp.eq.f64 	%p35, %fd17, 0d3FF0000000000000;
	setp.eq.s32 	%p36, %r10, 2146435072;
	setp.eq.f64 	%p37, %fd17, 0d0000000000000000;
	setp.lt.s32 	%p38, %r9, 0;
	setp.eq.f64 	%p39, %fd3, 0d3FF0000000000000;
	setp.eq.s32 	%p40, %r5, 2146435072;
	setp.eq.f64 	%p41, %fd3, 0d0000000000000000;
	setp.lt.s32 	%p42, %r2, 0;
	setp.eq.s32 	%p43, %r4, 1062207488;
	div.rn.f64 	%fd265, %fd201, %fd264;
	mul.f64 	%fd266, %fd265, %fd1148;
	div.rn.f64 	%fd267, %fd202, %fd264;
	fma.rn.f64 	%fd30, %fd267, %fd1145, %fd266;
	add.f64 	%fd268, %fd201, %fd201;
	mul.f64 	%fd269, %fd268, %fd202;
	div.rn.f64 	%fd31, %fd269, %fd264;
	add.u64 	%rd1, %SPL, 0;
	add.u64 	%rd2, %SPL, 80;
	add.f64 	%fd32, %fd203, %fd203;
	mul.f64 	%fd33, %fd201, %fd202;
	setp.lt.s32 	%p44, %r95, 0;
	selp.b32 	%r14, 0, 2146435072, %p44;
	and.b32  	%r148, %r95, 2147483647;
	setp.ne.s32 	%p45, %r148, 1071644672;
	and.pred  	%p1, %p43, %p45;
	or.b32  	%r149, %r14, -2147483648;
	fma.rn.f64 	%fd270, %fd1, 0d3FF71547652B82FE, 0d4338000000000000;
	{
	.reg .b32 %temp; 
	mov.b64 	{%r150, %temp}, %fd270;
	}
	mov.f64 	%fd271, 0dC338000000000000;
	add.rn.f64 	%fd272, %fd270, %fd271;
	fma.rn.f64 	%fd273, %fd272, 0dBFE62E42FEFA39EF, %fd1;
	fma.rn.f64 	%fd274, %fd272, 0dBC7ABC9E3B39803F, %fd273;
	fma.rn.f64 	%fd275, %fd274, 0d3E5ADE1569CE2BDF, 0d3E928AF3FCA213EA;
	fma.rn.f64 	%fd276, %fd275, %fd274, 0d3EC71DEE62401315;
	fma.rn.f64 	%fd277, %fd276, %fd274, 0d3EFA01997C89EB71;
	fma.rn.f64 	%fd278, %fd277, %fd274, 0d3F2A01A014761F65;
	fma.rn.f64 	%fd279, %fd278, %fd274, 0d3F56C16C1852B7AF;
	fma.rn.f64 	%fd280, %fd279, %fd274, 0d3F81111111122322;
	fma.rn.f64 	%fd281, %fd280, %fd274, 0d3FA55555555502A1;
	fma.rn.f64 	%fd282, %fd281, %fd274, 0d3FC5555555555511;
	fma.rn.f64 	%fd283, %fd282, %fd274, 0d3FE000000000000B;
	fma.rn.f64 	%fd284, %fd283, %fd274, 0d3FF0000000000000;
	fma.rn.f64 	%fd285, %fd284, %fd274, 0d3FF0000000000000;
	{
	.reg .b32 %temp; 
	mov.b64 	{%r151, %temp}, %fd285;
	}
	{
	.reg .b32 %temp; 
	mov.b64 	{%temp, %r152}, %fd285;
	}
	shl.b32 	%r153, %r150, 20;
	add.s32 	%r154, %r153, %r152;
	mov.b64 	%fd286, {%r151, %r154};
	{
	.reg .b32 %temp; 
	mov.b64 	{%temp, %r155}, %fd1;
	}
	mov.b32 	%f19, %r155;
	abs.f32 	%f20, %f19;
	setp.lt.f32 	%p47, %f20, 0f4086232B;
	setp.lt.f64 	%p48, %fd1, 0d0000000000000000;
	add.f64 	%fd287, %fd1, 0d7FF0000000000000;
	selp.f64 	%fd288, 0d0000000000000000, %fd287, %p48;
	setp.geu.f32 	%p49, %f20, 0f40874800;
	shr.u32 	%r156, %r150, 31;
	add.s32 	%r157, %r150, %r156;
	shr.s32 	%r158, %r157, 1;
	shl.b32 	%r159, %r158, 20;
	add.s32 	%r160, %r152, %r159;
	mov.b64 	%fd289, {%r151, %r160};
	sub.s32 	%r161, %r150, %r158;
	shl.b32 	%r162, %r161, 20;
	add.s32 	%r163, %r162, 1072693248;
	mov.b32 	%r438, 0;
	mov.b64 	%fd290, {%r438, %r163};
	mul.f64 	%fd291, %fd290, %fd289;
	mul.f64 	%fd292, %fd202, %fd203;
	fma.rn.f64 	%fd293, %fd292, 0d3FE0000000000000, 0d3FF0000000000000;
	selp.b32 	%r164, %r2, 0, %p43;
	or.b32  	%r165, %r164, 2146435072;
	selp.b32 	%r166, %r165, %r164, %p44;
	mov.b64 	%fd294, {%r438, %r166};
	setp.nan.f64 	%p50, %fd3, %fd3;
	setp.neu.f64 	%p51, %fd4, 0d7FF0000000000000;
	selp.b32 	%r167, %r149, %r14, %p1;
	selp.b32 	%r168, %r167, %r14, %p42;
	mov.b64 	%fd295, {%r438, %r168};
	mov.f64 	%fd296, 0d4000000000000000;
	add.rn.f64 	%fd297, %fd3, %fd296;
	fma.rn.f64 	%fd298, %fd16, 0d3FF71547652B82FE, 0d4338000000000000;
	{
	.reg .b32 %temp; 
	mov.b64 	{%r169, %temp}, %fd298;
	}
	add.rn.f64 	%fd299, %fd298, %fd271;
	fma.rn.f64 	%fd300, %fd299, 0dBFE62E42FEFA39EF, %fd16;
	fma.rn.f64 	%fd301, %fd299, 0dBC7ABC9E3B39803F, %fd300;
	fma.rn.f64 	%fd302, %fd301, 0d3E5ADE1569CE2BDF, 0d3E928AF3FCA213EA;
	fma.rn.f64 	%fd303, %fd302, %fd301, 0d3EC71DEE62401315;
	fma.rn.f64 	%fd304, %fd303, %fd301, 0d3EFA01997C89EB71;
	fma.rn.f64 	%fd305, %fd304, %fd301, 0d3F2A01A014761F65;
	fma.rn.f64 	%fd306, %fd305, %fd301, 0d3F56C16C1852B7AF;
	fma.rn.f64 	%fd307, %fd306, %fd301, 0d3F81111111122322;
	fma.rn.f64 	%fd308, %fd307, %fd301, 0d3FA55555555502A1;
	fma.rn.f64 	%fd309, %fd308, %fd301, 0d3FC5555555555511;
	fma.rn.f64 	%fd310, %fd309, %fd301, 0d3FE000000000000B;
	fma.rn.f64 	%fd311, %fd310, %fd301, 0d3FF0000000000000;
	fma.rn.f64 	%fd312, %fd311, %fd301, 0d3FF0000000000000;
	{
	.reg .b32 %temp; 
	mov.b64 	{%r170, %temp}, %fd312;
	}
	{
	.reg .b32 %temp; 
	mov.b64 	{%temp, %r171}, %fd312;
	}
	shl.b32 	%r172, %r169, 20;
	add.s32 	%r173, %r172, %r171;
	mov.b64 	%fd313, {%r170, %r173};
	{
	.reg .b32 %temp; 
	mov.b64 	{%temp, %r174}, %fd16;
	}
	mov.b32 	%f21, %r174;
	abs.f32 	%f22, %f21;
	setp.lt.f32 	%p52, %f22, 0f4086232B;
	setp.lt.f64 	%p53, %fd16, 0d0000000000000000;
	add.f64 	%fd314, %fd16, 0d7FF0000000000000;
	selp.f64 	%fd315, 0d0000000000000000, %fd314, %p53;
	setp.geu.f32 	%p54, %f22, 0f40874800;
	shr.u32 	%r175, %r169, 31;
	add.s32 	%r176, %r169, %r175;
	shr.s32 	%r177, %r176, 1;
	shl.b32 	%r178, %r177, 20;
	add.s32 	%r179, %r171, %r178;
	mov.b64 	%fd316, {%r170, %r179};
	sub.s32 	%r180, %r169, %r177;
	shl.b32 	%r181, %r180, 20;
	add.s32 	%r182, %r181, 1072693248;
	mov.b64 	%fd317, {%r438, %r182};
	mul.f64 	%fd318, %fd317, %fd316;
	mul.f64 	%fd319, %fd201, %fd203;
	fma.rn.f64 	%fd320, %fd319, 0d3FE0000000000000, 0d3FF0000000000000;
	selp.b32 	%r183, %r9, 0, %p43;
	or.b32  	%r184, %r183, 2146435072;
	selp.b32 	%r185, %r184, %r183, %p44;
	mov.b64 	%fd321, {%r438, %r185};
	setp.nan.f64 	%p55, %fd17, %fd17;
	setp.neu.f64 	%p56, %fd18, 0d7FF0000000000000;
	selp.b32 	%r186, %r167, %r14, %p38;
	mov.b64 	%fd322, {%r438, %r186};
	add.rn.f64 	%fd323, %fd17, %fd296;
	selp.f64 	%fd324, %fd288, %fd291, %p49;
	selp.f64 	%fd325, %fd286, %fd324, %p47;
	mul.f64 	%fd34, %fd293, %fd325;
	selp.f64 	%fd326, %fd294, %fd5, %p41;
	selp.f64 	%fd327, %fd297, %fd326, %p50;
	selp.f64 	%fd328, %fd327, %fd295, %p51;
	selp.f64 	%fd329, %fd328, %fd326, %p40;
	mul.f64 	%fd330, %fd329, 0dBFE0000000000000;
	selp.f64 	%fd331, 0dBFE0000000000000, %fd330, %p39;
	fma.rn.f64 	%fd332, %fd331, 0d3FF71547652B82FE, 0d4338000000000000;
	{
	.reg .b32 %temp; 
	mov.b64 	{%r187, %temp}, %fd332;
	}
	add.rn.f64 	%fd333, %fd332, %fd271;
	fma.rn.f64 	%fd334, %fd333, 0dBFE62E42FEFA39EF, %fd331;
	fma.rn.f64 	%fd335, %fd333, 0dBC7ABC9E3B39803F, %fd334;
	fma.rn.f64 	%fd336, %fd335, 0d3E5ADE1569CE2BDF, 0d3E928AF3FCA213EA;
	fma.rn.f64 	%fd337, %fd336, %fd335, 0d3EC71DEE62401315;
	fma.rn.f64 	%fd338, %fd337, %fd335, 0d3EFA01997C89EB71;
	fma.rn.f64 	%fd339, %fd338, %fd335, 0d3F2A01A014761F65;
	fma.rn.f64 	%fd340, %fd339, %fd335, 0d3F56C16C1852B7AF;
	fma.rn.f64 	%fd341, %fd340, %fd335, 0d3F81111111122322;
	fma.rn.f64 	%fd342, %fd341, %fd335, 0d3FA55555555502A1;
	fma.rn.f64 	%fd343, %fd342, %fd335, 0d3FC5555555555511;
	fma.rn.f64 	%fd344, %fd343, %fd335, 0d3FE000000000000B;
	fma.rn.f64 	%fd345, %fd344, %fd335, 0d3FF0000000000000;
	fma.rn.f64 	%fd346, %fd345, %fd335, 0d3FF0000000000000;
	{
	.reg .b32 %temp; 
	mov.b64 	{%r188, %temp}, %fd346;
	}
	{
	.reg .b32 %temp; 
	mov.b64 	{%temp, %r189}, %fd346;
	}
	shl.b32 	%r190, %r187, 20;
	add.s32 	%r191, %r190, %r189;
	mov.b64 	%fd35, {%r188, %r191};
	{
	.reg .b32 %temp; 
	mov.b64 	{%temp, %r192}, %fd331;
	}
	mov.b32 	%f23, %r192;
	abs.f32 	%f3, %f23;
	setp.lt.f64 	%p57, %fd331, 0d0000000000000000;
	add.f64 	%fd347, %fd331, 0d7FF0000000000000;
	selp.f64 	%fd36, 0d0000000000000000, %fd347, %p57;
	shr.u32 	%r193, %r187, 31;
	add.s32 	%r194, %r187, %r193;
	shr.s32 	%r195, %r194, 1;
	shl.b32 	%r196, %r195, 20;
	add.s32 	%r197, %r189, %r196;
	mov.b64 	%fd348, {%r188, %r197};
	sub.s32 	%r198, %r187, %r195;
	shl.b32 	%r199, %r198, 20;
	add.s32 	%r200, %r199, 1072693248;
	mov.b64 	%fd349, {%r438, %r200};
	mul.f64 	%fd37, %fd349, %fd348;
	selp.f64 	%fd350, %fd315, %fd318, %p54;
	selp.f64 	%fd351, %fd313, %fd350, %p52;
	mul.f64 	%fd38, %fd320, %fd351;
	selp.f64 	%fd352, %fd321, %fd19, %p37;
	selp.f64 	%fd353, %fd323, %fd352, %p55;
	selp.f64 	%fd354, %fd353, %fd322, %p56;
	selp.f64 	%fd355, %fd354, %fd352, %p36;
	mul.f64 	%fd356, %fd355, 0dBFE0000000000000;
	selp.f64 	%fd357, 0dBFE0000000000000, %fd356, %p35;
	fma.rn.f64 	%fd358, %fd357, 0d3FF71547652B82FE, 0d4338000000000000;
	{
	.reg .b32 %temp; 
	mov.b64 	{%r201, %temp}, %fd358;
	}
	add.rn.f64 	%fd359, %fd358, %fd271;
	fma.rn.f64 	%fd360, %fd359, 0dBFE62E42FEFA39EF, %fd357;
	fma.rn.f64 	%fd361, %fd359, 0dBC7ABC9E3B39803F, %fd360;
	fma.rn.f64 	%fd362, %fd361, 0d3E5ADE1569CE2BDF, 0d3E928AF3FCA213EA;
	fma.rn.f64 	%fd363, %fd362, %fd361, 0d3EC71DEE62401315;
	fma.rn.f64 	%fd364, %fd363, %fd361, 0d3EFA01997C89EB71;
	fma.rn.f64 	%fd365, %fd364, %fd361, 0d3F2A01A014761F65;
	fma.rn.f64 	%fd366, %fd365, %fd361, 0d3F56C16C1852B7AF;
	fma.rn.f64 	%fd367, %fd366, %fd361, 0d3F81111111122322;
	fma.rn.f64 	%fd368, %fd367, %fd361, 0d3FA55555555502A1;
	fma.rn.f64 	%fd369, %fd368, %fd361, 0d3FC5555555555511;
	fma.rn.f64 	%fd370, %fd369, %fd361, 0d3FE000000000000B;
	fma.rn.f64 	%fd371, %fd370, %fd361, 0d3FF0000000000000;
	fma.rn.f64 	%fd372, %fd371, %fd361, 0d3FF0000000000000;
	{
	.reg .b32 %temp; 
	mov.b64 	{%r202, %temp}, %fd372;
	}
	{
	.reg .b32 %temp; 
	mov.b64 	{%temp, %r203}, %fd372;
	}
	shl.b32 	%r204, %r201, 20;
	add.s32 	%r205, %r204, %r203;
	mov.b64 	%fd39, {%r202, %r205};
	{
	.reg .b32 %temp; 
	mov.b64 	{%temp, %r206}, %fd357;
	}
	mov.b32 	%f24, %r206;
	abs.f32 	%f4, %f24;
	setp.lt.f64 	%p58, %fd357, 0d0000000000000000;
	add.f64 	%fd373, %fd357, 0d7FF0000000000000;
	selp.f64 	%fd40, 0d0000000000000000, %fd373, %p58;
	shr.u32 	%r207, %r201, 31;
	add.s32 	%r208, %r201, %r207;
	shr.s32 	%r209, %r208, 1;
	shl.b32 	%r210, %r209, 20;
	add.s32 	%r211, %r203, %r210;
	mov.b64 	%fd374, {%r202, %r211};
	sub.s32 	%r212, %r201, %r209;
	shl.b32 	%r213, %r212, 20;
	add.s32 	%r214, %r213, 1072693248;
	mov.b64 	%fd375, {%r438, %r214};
	mul.f64 	%fd41, %fd375, %fd374;
	mov.f64 	%fd1149, 0d0000000000000000;
	mov.u64 	%rd13, xgk;
	ld.const.f64 	%fd792, [wgk+8];
	ld.const.f64 	%fd795, [wgk];
	ld.const.f64 	%fd802, [wgk+24];
	ld.const.f64 	%fd805, [wgk+16];
	ld.const.f64 	%fd812, [wgk+40];
	ld.const.f64 	%fd815, [wgk+32];
	ld.const.f64 	%fd822, [wgk+56];
	ld.const.f64 	%fd825, [wgk+48];
	ld.const.f64 	%fd832, [wgk+72];
	ld.const.f64 	%fd835, [wgk+64];
	ld.const.f64 	%fd1038, [wgk+80];
$L__BB0_22:
	cvt.rn.f64.u32 	%fd376, %r438;
	mul.f64 	%fd377, %fd376, 0d3FA999999999999A;
	add.s32 	%r438, %r438, 1;
	cvt.rn.f64.u32 	%fd378, %r438;
	mul.f64 	%fd379, %fd378, 0d3FA999999999999A;
	add.f64 	%fd380, %fd377, %fd379;
	mul.f64 	%fd43, %fd380, 0d3FE0000000000000;
	sub.f64 	%fd381, %fd379, %fd377;
	mul.f64 	%fd44, %fd381, 0d3FE0000000000000;
	mov.b32 	%r439, 0;
	mov.b64 	%rd21, 0;
$L__BB0_23:
	add.s64 	%rd14, %rd13, %rd21;
	ld.const.f64 	%fd382, [%rd14];
	mul.f64 	%fd45, %fd44, %fd382;
	add.f64 	%fd46, %fd43, %fd45;
	setp.neu.f64 	%p59, %fd46, 0d0000000000000000;
	@%p59 bra 	$L__BB0_25;
	setp.geu.f32 	%p87, %f4, 0f40874800;
	setp.lt.f32 	%p88, %f4, 0f4086232B;
	selp.f64 	%fd583, %fd40, %fd41, %p87;
	selp.f64 	%fd584, %fd39, %fd583, %p88;
	mul.f64 	%fd1157, %fd38, %fd584;
	bra.uni 	$L__BB0_51;
$L__BB0_25:
	setp.neu.f64 	%p60, %fd46, 0d3FF0000000000000;
	@%p60 bra 	$L__BB0_27;
	setp.geu.f32 	%p85, %f3, 0f40874800;
	setp.lt.f32 	%p86, %f3, 0f4086232B;
	selp.f64 	%fd581, %fd36, %fd37, %p85;
	selp.f64 	%fd582, %fd35, %fd581, %p86;
	mul.f64 	%fd1157, %fd34, %fd582;
	bra.uni 	$L__BB0_51;
$L__BB0_27:
	mul.f64 	%fd383, %fd33, %fd46;
	mov.f64 	%fd384, 0d3FF0000000000000;
	sub.f64 	%fd49, %fd384, %fd46;
	mul.f64 	%fd385, %fd383, %fd49;
	sqrt.rn.f64 	%fd386, %fd385;
	mul.f64 	%fd50, %fd32, %fd386;
	mul.f64 	%fd387, %fd202, %fd49;
	fma.rn.f64 	%fd388, %fd201, %fd46, %fd387;
	neg.f64 	%fd389, %fd388;
	mul.f64 	%fd51, %fd203, %fd389;
	fma.rn.f64 	%fd390, %fd51, 0d3FF71547652B82FE, 0d4338000000000000;
	{
	.reg .b32 %temp; 
	mov.b64 	{%r18, %temp}, %fd390;
	}
	mov.f64 	%fd391, 0dC338000000000000;
	add.rn.f64 	%fd392, %fd390, %fd391;
	fma.rn.f64 	%fd393, %fd392, 0dBFE62E42FEFA39EF, %fd51;
	fma.rn.f64 	%fd394, %fd392, 0dBC7ABC9E3B39803F, %fd393;
	fma.rn.f64 	%fd395, %fd394, 0d3E5ADE1569CE2BDF, 0d3E928AF3FCA213EA;
	fma.rn.f64 	%fd396, %fd395, %fd394, 0d3EC71DEE62401315;
	fma.rn.f64 	%fd397, %fd396, %fd394, 0d3EFA01997C89EB71;
	fma.rn.f64 	%fd398, %fd397, %fd394, 0d3F2A01A014761F65;
	fma.rn.f64 	%fd399, %fd398, %fd394, 0d3F56C16C1852B7AF;
	fma.rn.f64 	%fd400, %fd399, %fd394, 0d3F81111111122322;
	fma.rn.f64 	%fd401, %fd400, %fd394, 0d3FA55555555502A1;
	fma.rn.f64 	%fd402, %fd401, %fd394, 0d3FC5555555555511;
	fma.rn.f64 	%fd403, %fd402, %fd394, 0d3FE000000000000B;
	fma.rn.f64 	%fd404, %fd403, %fd394, 0d3FF0000000000000;
	fma.rn.f64 	%fd405, %fd404, %fd394, 0d3FF0000000000000;
	{
	.reg .b32 %temp; 
	mov.b64 	{%r19, %temp}, %fd405;
	}
	{
	.reg .b32 %temp; 
	mov.b64 	{%temp, %r20}, %fd405;
	}
	shl.b32 	%r216, %r18, 20;
	add.s32 	%r217, %r216, %r20;
	mov.b64 	%fd1150, {%r19, %r217};
	{
	.reg .b32 %temp; 
	mov.b64 	{%temp, %r218}, %fd51;
	}
	mov.b32 	%f25, %r218;
	abs.f32 	%f5, %f25;
	setp.lt.f32 	%p61, %f5, 0f4086232B;
	@%p61 bra 	$L__BB0_30;
	setp.lt.f64 	%p62, %fd51, 0d0000000000000000;
	add.f64 	%fd406, %fd51, 0d7FF0000000000000;
	selp.f64 	%fd1150, 0d0000000000000000, %fd406, %p62;
	setp.geu.f32 	%p63, %f5, 0f40874800;
	@%p63 bra 	$L__BB0_30;
	shr.u32 	%r219, %r18, 31;
	add.s32 	%r220, %r18, %r219;
	shr.s32 	%r221, %r220, 1;
	shl.b32 	%r222, %r221, 20;
	add.s32 	%r223, %r20, %r222;
	mov.b64 	%fd407, {%r19, %r223};
	sub.s32 	%r224, %r18, %r221;
	shl.b32 	%r225, %r224, 20;
	add.s32 	%r226, %r225, 1072693248;
	mov.b32 	%r227, 0;
	mov.b64 	%fd408, {%r227, %r226};
	mul.f64 	%fd1150, %fd408, %fd407;
$L__BB0_30:
	mul.f64 	%fd409, %fd199, %fd49;
	fma.rn.f64 	%fd410, %fd198, %fd46, %fd409;
	sub.f64 	%fd411, %fd2, %fd410;
	div.rn.f64 	%fd56, %fd411, %fd1180;
	{
	.reg .b32 %temp; 
	mov.b64 	{%temp, %r21}, %fd56;
	}
	abs.f64 	%fd57, %fd56;
	{ // callseq 2, 0
	.param .b64 param0;
	st.param.f64 	[param0], %fd57;
	.param .b64 retval0;
	call.uni (retval0), 
	__internal_accurate_pow, 
	(
	param0
	);
	ld.param.f64 	%fd412, [retval0];
	} // callseq 2
	setp.lt.s32 	%p67, %r21, 0;
	neg.f64 	%fd414, %fd412;
	selp.f64 	%fd415, %fd414, %fd412, %p43;
	selp.f64 	%fd416, %fd415, %fd412, %p67;
	setp.eq.f64 	%p68, %fd56, 0d0000000000000000;
	selp.b32 	%r228, %r21, 0, %p43;
	or.b32  	%r229, %r228, 2146435072;
	selp.b32 	%r230, %r229, %r228, %p44;
	mov.b32 	%r231, 0;
	mov.b64 	%fd417, {%r231, %r230};
	selp.f64 	%fd1151, %fd417, %fd416, %p68;
	add.f64 	%fd418, %fd56, 0d4000000000000000;
	{
	.reg .b32 %temp; 
	mov.b64 	{%temp, %r232}, %fd418;
	}
	and.b32  	%r233, %r232, 2146435072;
	setp.ne.s32 	%p69, %r233, 2146435072;
	@%p69 bra 	$L__BB0_35;
	setp.num.f64 	%p70, %fd56, %fd56;
	@%p70 bra 	$L__BB0_33;
	mov.f64 	%fd419, 0d4000000000000000;
	add.rn.f64 	%fd1151, %fd56, %fd419;
	bra.uni 	$L__BB0_35;
$L__BB0_33:
	setp.neu.f64 	%p71, %fd57, 0d7FF0000000000000;
	@%p71 bra 	$L__BB0_35;
	or.b32  	%r234, %r14, -2147483648;
	selp.b32 	%r235, %r234, %r14, %p1;
	selp.b32 	%r236, %r235, %r14, %p67;
	mov.b32 	%r237, 0;
	mov.b64 	%fd1151, {%r237, %r236};
$L__BB0_35:
	setp.eq.f64 	%p73, %fd56, 0d3FF0000000000000;
	mul.f64 	%fd420, %fd1151, 0dBFE0000000000000;
	selp.f64 	%fd62, 0dBFE0000000000000, %fd420, %p73;
	fma.rn.f64 	%fd421, %fd62, 0d3FF71547652B82FE, 0d4338000000000000;
	{
	.reg .b32 %temp; 
	mov.b64 	{%r22, %temp}, %fd421;
	}
	mov.f64 	%fd422, 0dC338000000000000;
	add.rn.f64 	%fd423, %fd421, %fd422;
	fma.rn.f64 	%fd424, %fd423, 0dBFE62E42FEFA39EF, %fd62;
	fma.rn.f64 	%fd425, %fd423, 0dBC7ABC9E3B39803F, %fd424;
	fma.rn.f64 	%fd426, %fd425, 0d3E5ADE1569CE2BDF, 0d3E928AF3FCA213EA;
	fma.rn.f64 	%fd427, %fd426, %fd425, 0d3EC71DEE62401315;
	fma.rn.f64 	%fd428, %fd427, %fd425, 0d3EFA01997C89EB71;
	fma.rn.f64 	%fd429, %fd428, %fd425, 0d3F2A01A014761F65;
	fma.rn.f64 	%fd430, %fd429, %fd425, 0d3F56C16C1852B7AF;
	fma.rn.f64 	%fd431, %fd430, %fd425, 0d3F81111111122322;
	fma.rn.f64 	%fd432, %fd431, %fd425, 0d3FA55555555502A1;
	fma.rn.f64 	%fd433, %fd432, %fd425, 0d3FC5555555555511;
	fma.rn.f64 	%fd434, %fd433, %fd425, 0d3FE000000000000B;
	fma.rn.f64 	%fd435, %fd434, %fd425, 0d3FF0000000000000;
	fma.rn.f64 	%fd436, %fd435, %fd425, 0d3FF0000000000000;
	{
	.reg .b32 %temp; 
	mov.b64 	{%r23, %temp}, %fd436;
	}
	{
	.reg .b32 %temp; 
	mov.b64 	{%temp, %r24}, %fd436;
	}
	shl.b32 	%r238, %r22, 20;
	add.s32 	%r239, %r238, %r24;
	mov.b64 	%fd1152, {%r23, %r239};
	{
	.reg .b32 %temp; 
	mov.b64 	{%temp, %r240}, %fd62;
	}
	mov.b32 	%f26, %r240;
	abs.f32 	%f6, %f26;
	setp.lt.f32 	%p74, %f6, 0f4086232B;
	@%p74 bra 	$L__BB0_38;
	setp.lt.f64 	%p75, %fd62, 0d0000000000000000;
	add.f64 	%fd437, %fd62, 0d7FF0000000000000;
	selp.f64 	%fd1152, 0d0000000000000000, %fd437, %p75;
	setp.geu.f32 	%p76, %f6, 0f40874800;
	@%p76 bra 	$L__BB0_38;
	shr.u32 	%r241, %r22, 31;
	add.s32 	%r242, %r22, %r241;
	shr.s32 	%r243, %r242, 1;
	shl.b32 	%r244, %r243, 20;
	add.s32 	%r245, %r24, %r244;
	mov.b64 	%fd438, {%r23, %r245};
	sub.s32 	%r246, %r22, %r243;
	shl.b32 	%r247, %r246, 20;
	add.s32 	%r248, %r247, 1072693248;
	mov.b32 	%r249, 0;
	mov.b64 	%fd439, {%r249, %r248};
	mul.f64 	%fd1152, %fd439, %fd438;
$L__BB0_38:
	mul.f64 	%fd67, %fd1150, %fd1152;
	abs.f64 	%fd68, %fd50;
	{
	.reg .b32 %temp; 
	mov.b64 	{%temp, %r25}, %fd68;
	}
	add.s32 	%r250, %r25, -1076238844;
	setp.gt.u32 	%p77, %r250, 127526403;
	@%p77 bra 	$L__BB0_43;
	mul.f64 	%fd69, %fd68, 0d3FE0000000000000;
	fma.rn.f64 	%fd457, %fd69, 0d3FF71547652B82FE, 0d4338000000000000;
	{
	.reg .b32 %temp; 
	mov.b64 	{%r26, %temp}, %fd457;
	}
	mov.f64 	%fd458, 0dC338000000000000;
	add.rn.f64 	%fd459, %fd457, %fd458;
	fma.rn.f64 	%fd460, %fd459, 0dBFE62E42FEFA39EF, %fd69;
	fma.rn.f64 	%fd461, %fd459, 0dBC7ABC9E3B39803F, %fd460;
	fma.rn.f64 	%fd462, %fd461, 0d3E5ADE1569CE2BDF, 0d3E928AF3FCA213EA;
	fma.rn.f64 	%fd463, %fd462, %fd461, 0d3EC71DEE62401315;
	fma.rn.f64 	%fd464, %fd463, %fd461, 0d3EFA01997C89EB71;
	fma.rn.f64 	%fd465, %fd464, %fd461, 0d3F2A01A014761F65;
	fma.rn.f64 	%fd466, %fd465, %fd461, 0d3F56C16C1852B7AF;
	fma.rn.f64 	%fd467, %fd466, %fd461, 0d3F81111111122322;
	fma.rn.f64 	%fd468, %fd467, %fd461, 0d3FA55555555502A1;
	fma.rn.f64 	%fd469, %fd468, %fd461, 0d3FC5555555555511;
	fma.rn.f64 	%fd470, %fd469, %fd461, 0d3FE000000000000B;
	fma.rn.f64 	%fd471, %fd470, %fd461, 0d3FF0000000000000;
	fma.rn.f64 	%fd472, %fd471, %fd461, 0d3FF0000000000000;
	{
	.reg .b32 %temp; 
	mov.b64 	{%r27, %temp}, %fd472;
	}
	{
	.reg .b32 %temp; 
	mov.b64 	{%temp, %r28}, %fd472;
	}
	shl.b32 	%r251, %r26, 20;
	add.s32 	%r252, %r251, %r28;
	mov.b64 	%fd1153, {%r27, %r252};
	{
	.reg .b32 %temp; 
	mov.b64 	{%temp, %r253}, %fd69;
	}
	mov.b32 	%f27, %r253;
	abs.f32 	%f7, %f27;
	setp.lt.f32 	%p78, %f7, 0f4086232B;
	@%p78 bra 	$L__BB0_42;
	setp.lt.f64 	%p79, %fd69, 0d0000000000000000;
	add.f64 	%fd473, %fd69, 0d7FF0000000000000;
	selp.f64 	%fd1153, 0d0000000000000000, %fd473, %p79;
	setp.geu.f32 	%p80, %f7, 0f40874800;
	@%p80 bra 	$L__BB0_42;
	shr.u32 	%r254, %r26, 31;
	add.s32 	%r255, %r26, %r254;
	shr.s32 	%r256, %r255, 1;
	shl.b32 	%r257, %r256, 20;
	add.s32 	%r258, %r28, %r257;
	mov.b64 	%fd474, {%r27, %r258};
	sub.s32 	%r259, %r26, %r256;
	shl.b32 	%r260, %r259, 20;
	add.s32 	%r261, %r260, 1072693248;
	mov.b32 	%r262, 0;
	mov.b64 	%fd475, {%r262, %r261};
	mul.f64 	%fd1153, %fd475, %fd474;
$L__BB0_42:
	rcp.approx.ftz.f64 	%fd476, %fd68;
	neg.f64 	%fd477, %fd68;
	fma.rn.f64 	%fd478, %fd477, %fd476, 0d3FF0000000000000;
	fma.rn.f64 	%fd479, %fd478, %fd478, %fd478;
	fma.rn.f64 	%fd480, %fd479, %fd476, %fd476;
	rsqrt.approx.ftz.f64 	%fd481, %fd68;
	mul.rn.f64 	%fd482, %fd481, %fd481;
	neg.f64 	%fd483, %fd482;
	fma.rn.f64 	%fd484, %fd68, %fd483, 0d3FF0000000000000;
	mul.rn.f64 	%fd485, %fd484, %fd481;
	fma.rn.f64 	%fd486, %fd484, 0d3FD8000000000000, 0d3FE0000000000000;
	fma.rn.f64 	%fd487, %fd486, %fd485, %fd481;
	fma.rn.f64 	%fd488, %fd480, 0d41F2F851FC237B1D, 0d41FFEFDD4FF37461;
	fma.rn.f64 	%fd489, %fd488, %fd480, 0dC1FA8A1907F57F70;
	fma.rn.f64 	%fd490, %fd489, %fd480, 0d41E10B6852851C22;
	fma.rn.f64 	%fd491, %fd490, %fd480, 0dC1B925FC57CCB350;
	fma.rn.f64 	%fd492, %fd491, %fd480, 0d41885261A7176974;
	fma.rn.f64 	%fd493, %fd492, %fd480, 0dC1506BFA24BE44DB;
	fma.rn.f64 	%fd494, %fd493, %fd480, 0d411003CC0DA58B08;
	fma.rn.f64 	%fd495, %fd494, %fd480, 0dC0C6E73AA6A2C47A;
	fma.rn.f64 	%fd496, %fd495, %fd480, 0d40785E17BC10541A;
	fma.rn.f64 	%fd497, %fd496, %fd480, 0dC0216C6690365068;
	fma.rn.f64 	%fd498, %fd497, %fd480, 0d3FD934E08086004C;
	fma.rn.f64 	%fd499, %fd498, %fd480, 0d3FB6AA7C7D428943;
	fma.rn.f64 	%fd500, %fd499, %fd480, 0d3FA6EAC2735A091E;
	fma.rn.f64 	%fd501, %fd500, %fd480, 0d3F9DEBAA90561E71;
	fma.rn.f64 	%fd502, %fd501, %fd480, 0d3F9CB94DDFD23F70;
	fma.rn.f64 	%fd503, %fd502, %fd480, 0d3FA9884533D30179;
	fma.rn.f64 	%fd504, %fd503, %fd480, 0d3FD9884533D43657;
	mul.f64 	%fd505, %fd487, %fd504;
	mul.f64 	%fd506, %fd505, %fd1153;
	mul.f64 	%fd1154, %fd1153, %fd506;
	bra.uni 	$L__BB0_44;
$L__BB0_43:
	mul.f64 	%fd440, %fd50, %fd50;
	fma.rn.f64 	%fd441, %fd440, 0d37D4D7F592957DA6, 0d3858C41D50AB516F;
	fma.rn.f64 	%fd442, %fd441, %fd440, 0d39095DDA3F2C417B;
	fma.rn.f64 	%fd443, %fd442, %fd440, 0d39A367189A01363E;
	fma.rn.f64 	%fd444, %fd443, %fd440, 0d3A3E90745678B866;
	fma.rn.f64 	%fd445, %fd444, %fd440, 0d3AD416D14FA3A4BD;
	fma.rn.f64 	%fd446, %fd445, %fd440, 0d3B669D021FDE720E;
	fma.rn.f64 	%fd447, %fd446, %fd440, 0d3BF5601014E95430;
	fma.rn.f64 	%fd448, %fd447, %fd440, 0d3C80B313C0325230;
	fma.rn.f64 	%fd449, %fd448, %fd440, 0d3D0522A42FFEF890;
	fma.rn.f64 	%fd450, %fd449, %fd440, 0d3D8522A440809476;
	fma.rn.f64 	%fd451, %fd450, %fd440, 0d3E002E85C07BA843;
	fma.rn.f64 	%fd452, %fd451, %fd440, 0d3E723456789B9DE8;
	fma.rn.f64 	%fd453, %fd452, %fd440, 0d3EDC71C71C71B63C;
	fma.rn.f64 	%fd454, %fd453, %fd440, 0d3F3C71C71C71C7C2;
	fma.rn.f64 	%fd455, %fd454, %fd440, 0d3F8FFFFFFFFFFFFB;
	fma.rn.f64 	%fd456, %fd455, %fd440, 0d3FD0000000000000;
	fma.rn.f64 	%fd1154, %fd456, %fd440, 0d3FF0000000000000;
$L__BB0_44:
	mul.f64 	%fd507, %fd201, %fd49;
	fma.rn.f64 	%fd77, %fd202, %fd46, %fd507;
	add.s32 	%r263, %r25, -1076232192;
	setp.gt.u32 	%p81, %r263, 127533055;
	@%p81 bra 	$L__BB0_49;
	mul.f64 	%fd78, %fd68, 0d3FE0000000000000;
	fma.rn.f64 	%fd526, %fd78, 0d3FF71547652B82FE, 0d4338000000000000;
	{
	.reg .b32 %temp; 
	mov.b64 	{%r29, %temp}, %fd526;
	}
	mov.f64 	%fd527, 0dC338000000000000;
	add.rn.f64 	%fd528, %fd526, %fd527;
	fma.rn.f64 	%fd529, %fd528, 0dBFE62E42FEFA39EF, %fd78;
	fma.rn.f64 	%fd530, %fd528, 0dBC7ABC9E3B39803F, %fd529;
	fma.rn.f64 	%fd531, %fd530, 0d3E5ADE1569CE2BDF, 0d3E928AF3FCA213EA;
	fma.rn.f64 	%fd532, %fd531, %fd530, 0d3EC71DEE62401315;
	fma.rn.f64 	%fd533, %fd532, %fd530, 0d3EFA01997C89EB71;
	fma.rn.f64 	%fd534, %fd533, %fd530, 0d3F2A01A014761F65;
	fma.rn.f64 	%fd535, %fd534, %fd530, 0d3F56C16C1852B7AF;
	fma.rn.f64 	%fd536, %fd535, %fd530, 0d3F81111111122322;
	fma.rn.f64 	%fd537, %fd536, %fd530, 0d3FA55555555502A1;
	fma.rn.f64 	%fd538, %fd537, %fd530, 0d3FC5555555555511;
	fma.rn.f64 	%fd539, %fd538, %fd530, 0d3FE000000000000B;
	fma.rn.f64 	%fd540, %fd539, %fd530, 0d3FF0000000000000;
	fma.rn.f64 	%fd541, %fd540, %fd530, 0d3FF0000000000000;
	{
	.reg .b32 %temp; 
	mov.b64 	{%r30, %temp}, %fd541;
	}
	{
	.reg .b32 %temp; 
	mov.b64 	{%temp, %r31}, %fd541;
	}
	shl.b32 	%r264, %r29, 20;
	add.s32 	%r265, %r264, %r31;
	mov.b64 	%fd1155, {%r30, %r265};
	{
	.reg .b32 %temp; 
	mov.b64 	{%temp, %r266}, %fd78;
	}
	mov.b32 	%f28, %r266;
	abs.f32 	%f8, %f28;
	setp.lt.f32 	%p82, %f8, 0f4086232B;
	@%p82 bra 	$L__BB0_48;
	setp.lt.f64 	%p83, %fd78, 0d0000000000000000;
	add.f64 	%fd542, %fd78, 0d7FF0000000000000;
	selp.f64 	%fd1155, 0d0000000000000000, %fd542, %p83;
	setp.geu.f32 	%p84, %f8, 0f40874800;
	@%p84 bra 	$L__BB0_48;
	shr.u32 	%r267, %r29, 31;
	add.s32 	%r268, %r29, %r267;
	shr.s32 	%r269, %r268, 1;
	shl.b32 	%r270, %r269, 20;
	add.s32 	%r271, %r31, %r270;
	mov.b64 	%fd543, {%r30, %r271};
	sub.s32 	%r272, %r29, %r269;
	shl.b32 	%r273, %r272, 20;
	add.s32 	%r274, %r273, 1072693248;
	mov.b32 	%r275, 0;
	mov.b64 	%fd544, {%r275, %r274};
	mul.f64 	%fd1155, %fd544, %fd543;
$L__BB0_48:
	rcp.approx.ftz.f64 	%fd545, %fd68;
	neg.f64 	%fd546, %fd68;
	fma.rn.f64 	%fd547, %fd546, %fd545, 0d3FF0000000000000;
	fma.rn.f64 	%fd548, %fd547, %fd547, %fd547;
	fma.rn.f64 	%fd549, %fd548, %fd545, %fd545;
	rsqrt.approx.ftz.f64 	%fd550, %fd68;
	mul.rn.f64 	%fd551, %fd550, %fd550;
	neg.f64 	%fd552, %fd551;
	fma.rn.f64 	%fd553, %fd68, %fd552, 0d3FF0000000000000;
	mul.rn.f64 	%fd554, %fd553, %fd550;
	fma.rn.f64 	%fd555, %fd553, 0d3FD8000000000000, 0d3FE0000000000000;
	fma.rn.f64 	%fd556, %fd555, %fd554, %fd550;
	fma.rn.f64 	%fd557, %fd549, 0d41D8729DA7E5A092, 0dC20A9923A6810426;
	fma.rn.f64 	%fd558, %fd557, %fd549, 0d42015D3DB3C5FFE0;
	fma.rn.f64 	%fd559, %fd558, %fd549, 0dC1E4D2D89A3913C1;
	fma.rn.f64 	%fd560, %fd559, %fd549, 0d41BDCDFF9B080398;
	fma.rn.f64 	%fd561, %fd560, %fd549, 0dC18C5F2E01FB2FF9;
	fma.rn.f64 	%fd562, %fd561, %fd549, 0d4152FCFB5FD54150;
	fma.rn.f64 	%fd563, %fd562, %fd549, 0dC1126D4CD831FC06;
	fma.rn.f64 	%fd564, %fd563, %fd549, 0d40CA49ABC2CAD407;
	fma.rn.f64 	%fd565, %fd564, %fd549, 0dC07BF09A8D0B4BCF;
	fma.rn.f64 	%fd566, %fd565, %fd549, 0d4023F8F8F6F26890;
	fma.rn.f64 	%fd567, %fd566, %fd549, 0dBFDD6E31961ECE73;
	fma.rn.f64 	%fd568, %fd567, %fd549, 0dBFBBBDC121C5123B;
	fma.rn.f64 	%fd569, %fd568, %fd549, 0dBFAD76AACF55FC53;
	fma.rn.f64 	%fd570, %fd569, %fd549, 0dBFA4F1C4FF86494B;
	fma.rn.f64 	%fd571, %fd570, %fd549, 0dBFA7EFC0E3C7167E;
	fma.rn.f64 	%fd572, %fd571, %fd549, 0dBFC32633E6DECF48;
	fma.rn.f64 	%fd573, %fd572, %fd549, 0d3FD9884533D43649;
	mul.rn.f64 	%fd574, %fd573, %fd556;
	mul.rn.f64 	%fd575, %fd574, %fd1155;
	mul.rn.f64 	%fd576, %fd575, %fd1155;
	copysign.f64 	%fd1156, %fd50, %fd576;
	bra.uni 	$L__BB0_50;
$L__BB0_49:
	mul.rn.f64 	%fd508, %fd50, %fd50;
	fma.rn.f64 	%fd509, %fd508, 0d38268D52E367973F, 0d38A76B71C28918B0;
	fma.rn.f64 	%fd510, %fd509, %fd508, 0d3958082FE6606ACB;
	fma.rn.f64 	%fd511, %fd510, %fd508, 0d39F0EC04908E2753;
	fma.rn.f64 	%fd512, %fd511, %fd508, 0d3A88D983808A730D;
	fma.rn.f64 	%fd513, %fd512, %fd508, 0d3B1E21624AF0555A;
	fma.rn.f64 	%fd514, %fd513, %fd508, 0d3BAF18024073231E;
	fma.rn.f64 	%fd515, %fd514, %fd508, 0d3C3AB810D07C53A4;
	fma.rn.f64 	%fd516, %fd515, %fd508, 0d3CC2C97677FAB629;
	fma.rn.f64 	%fd517, %fd516, %fd508, 0d3D4522A42918D8A1;
	fma.rn.f64 	%fd518, %fd517, %fd508, 0d3DC27E4FB8F617FC;
	fma.rn.f64 	%fd519, %fd518, %fd508, 0d3E3845C8A0ABD799;
	fma.rn.f64 	%fd520, %fd519, %fd508, 0d3EA6C16C16C369A2;
	fma.rn.f64 	%fd521, %fd520, %fd508, 0d3F0C71C71C71A4B2;
	fma.rn.f64 	%fd522, %fd521, %fd508, 0d3F65555555555681;
	fma.rn.f64 	%fd523, %fd522, %fd508, 0d3FAFFFFFFFFFFFF1;
	mul.rn.f64 	%fd524, %fd523, %fd508;
	mul.f64 	%fd525, %fd50, 0d3FE0000000000000;
	fma.rn.f64 	%fd1156, %fd50, %fd524, %fd525;
$L__BB0_50:
	mul.f64 	%fd577, %fd203, %fd77;
	mul.f64 	%fd578, %fd577, %fd1156;
	div.rn.f64 	%fd579, %fd578, %fd50;
	add.f64 	%fd580, %fd1154, %fd579;
	mul.f64 	%fd1157, %fd67, %fd580;
$L__BB0_51:
	add.s64 	%rd15, %rd1, %rd21;
	st.local.f64 	[%rd15], %fd1157;
	sub.f64 	%fd88, %fd43, %fd45;
	setp.neu.f64 	%p89, %fd88, 0d0000000000000000;
	@%p89 bra 	$L__BB0_53;
	setp.geu.f32 	%p117, %f4, 0f40874800;
	setp.lt.f32 	%p118, %f4, 0f4086232B;
	selp.f64 	%fd785, %fd40, %fd41, %p117;
	selp.f64 	%fd786, %fd39, %fd785, %p118;
	mul.f64 	%fd1165, %fd38, %fd786;
	bra.uni 	$L__BB0_79;
$L__BB0_53:
	setp.neu.f64 	%p90, %fd88, 0d3FF0000000000000;
	@%p90 bra 	$L__BB0_55;
	setp.geu.f32 	%p115, %f3, 0f40874800;
	setp.lt.f32 	%p116, %f3, 0f4086232B;
	selp.f64 	%fd783, %fd36, %fd37, %p115;
	selp.f64 	%fd784, %fd35, %fd783, %p116;
	mul.f64 	%fd1165, %fd34, %fd784;
	bra.uni 	$L__BB0_79;
$L__BB0_55:
	mul.f64 	%fd585, %fd33, %fd88;
	mov.f64 	%fd586, 0d3FF0000000000000;
	sub.f64 	%fd91, %fd586, %fd88;
	mul.f64 	%fd587, %fd585, %fd91;
	sqrt.rn.f64 	%fd588, %fd587;
	mul.f64 	%fd92, %fd32, %fd588;
	mul.f64 	%fd589, %fd202, %fd91;
	fma.rn.f64 	%fd590, %fd201, %fd88, %fd589;
	neg.f64 	%fd591, %fd590;
	mul.f64 	%fd93, %fd203, %fd591;
	fma.rn.f64 	%fd592, %fd93, 0d3FF71547652B82FE, 0d4338000000000000;
	{
	.reg .b32 %temp; 
	mov.b64 	{%r32, %temp}, %fd592;
	}
	mov.f64 	%fd593, 0dC338000000000000;
	add.rn.f64 	%fd594, %fd592, %fd593;
	fma.rn.f64 	%fd595, %fd594, 0dBFE62E42FEFA39EF, %fd93;
	fma.rn.f64 	%fd596, %fd594, 0dBC7ABC9E3B39803F, %fd595;
	fma.rn.f64 	%fd597, %fd596, 0d3E5ADE1569CE2BDF, 0d3E928AF3FCA213EA;
	fma.rn.f64 	%fd598, %fd597, %fd596, 0d3EC71DEE62401315;
	fma.rn.f64 	%fd599, %fd598, %fd596, 0d3EFA01997C89EB71;
	fma.rn.f64 	%fd600, %fd599, %fd596, 0d3F2A01A014761F65;
	fma.rn.f64 	%fd601, %fd600, %fd596, 0d3F56C16C1852B7AF;
	fma.rn.f64 	%fd602, %fd601, %fd596, 0d3F81111111122322;
	fma.rn.f64 	%fd603, %fd602, %fd596, 0d3FA55555555502A1;
	fma.rn.f64 	%fd604, %fd603, %fd596, 0d3FC5555555555511;
	fma.rn.f64 	%fd605, %fd604, %fd596, 0d3FE000000000000B;
	fma.rn.f64 	%fd606, %fd605, %fd596, 0d3FF0000000000000;
	fma.rn.f64 	%fd607, %fd606, %fd596, 0d3FF0000000000000;
	{
	.reg .b32 %temp; 
	mov.b64 	{%r33, %temp}, %fd607;
	}
	{
	.reg .b32 %temp; 
	mov.b64 	{%temp, %r34}, %fd607;
	}
	shl.b32 	%r276, %r32, 20;
	add.s32 	%r277, %r276, %r34;
	mov.b64 	%fd1158, {%r33, %r277};
	{
	.reg .b32 %temp; 
	mov.b64 	{%temp, %r278}, %fd93;
	}
	mov.b32 	%f29, %r278;
	abs.f32 	%f9, %f29;
	setp.lt.f32 	%p91, %f9, 0f4086232B;
	@%p91 bra 	$L__BB0_58;
	setp.lt.f64 	%p92, %fd93, 0d0000000000000000;
	add.f64 	%fd608, %fd93, 0d7FF0000000000000;
	selp.f64 	%fd1158, 0d0000000000000000, %fd608, %p92;
	setp.geu.f32 	%p93, %f9, 0f40874800;
	@%p93 bra 	$L__BB0_58;
	shr.u32 	%r279, %r32, 31;
	add.s32 	%r280, %r32, %r279;
	shr.s32 	%r281, %r280, 1;
	shl.b32 	%r282, %r281, 20;
	add.s32 	%r283, %r34, %r282;
	mov.b64 	%fd609, {%r33, %r283};
	sub.s32 	%r284, %r32, %r281;
	shl.b32 	%r285, %r284, 20;
	add.s32 	%r286, %r285, 1072693248;
	mov.b32 	%r287, 0;
	mov.b64 	%fd610, {%r287, %r286};
	mul.f64 	%fd1158, %fd610, %fd609;
$L__BB0_58:
	mul.f64 	%fd611, %fd199, %fd91;
	fma.rn.f64 	%fd612, %fd198, %fd88, %fd611;
	sub.f64 	%fd613, %fd2, %fd612;
	div.rn.f64 	%fd98, %fd613, %fd1180;
	{
	.reg .b32 %temp; 
	mov.b64 	{%temp, %r35}, %fd98;
	}
	abs.f64 	%fd99, %fd98;
	{ // callseq 3, 0
	.param .b64 param0;
	st.param.f64 	[param0], %fd99;
	.param .b64 retval0;
	call.uni (retval0), 
	__internal_accurate_pow, 
	(
	param0
	);
	ld.param.f64 	%fd614, [retval0];
	} // callseq 3
	setp.lt.s32 	%p97, %r35, 0;
	neg.f64 	%fd616, %fd614;
	selp.f64 	%fd617, %fd616, %fd614, %p43;
	selp.f64 	%fd618, %fd617, %fd614, %p97;
	setp.eq.f64 	%p98, %fd98, 0d0000000000000000;
	selp.b32 	%r288, %r35, 0, %p43;
	or.b32  	%r289, %r288, 2146435072;
	selp.b32 	%r290, %r289, %r288, %p44;
	mov.b32 	%r291, 0;
	mov.b64 	%fd619, {%r291, %r290};
	selp.f64 	%fd1159, %fd619, %fd618, %p98;
	add.f64 	%fd620, %fd98, 0d4000000000000000;
	{
	.reg .b32 %temp; 
	mov.b64 	{%temp, %r292}, %fd620;
	}
	and.b32  	%r293, %r292, 2146435072;
	setp.ne.s32 	%p99, %r293, 2146435072;
	@%p99 bra 	$L__BB0_63;
	setp.num.f64 	%p100, %fd98, %fd98;
	@%p100 bra 	$L__BB0_61;
	mov.f64 	%fd621, 0d4000000000000000;
	add.rn.f64 	%fd1159, %fd98, %fd621;
	bra.uni 	$L__BB0_63;
$L__BB0_61:
	setp.neu.f64 	%p101, %fd99, 0d7FF0000000000000;
	@%p101 bra 	$L__BB0_63;
	or.b32  	%r294, %r14, -2147483648;
	selp.b32 	%r295, %r294, %r14, %p1;
	selp.b32 	%r296, %r295, %r14, %p97;
	mov.b32 	%r297, 0;
	mov.b64 	%fd1159, {%r297, %r296};
$L__BB0_63:
	setp.eq.f64 	%p103, %fd98, 0d3FF0000000000000;
	mul.f64 	%fd622, %fd1159, 0dBFE0000000000000;
	selp.f64 	%fd104, 0dBFE0000000000000, %fd622, %p103;
	fma.rn.f64 	%fd623, %fd104, 0d3FF71547652B82FE, 0d4338000000000000;
	{
	.reg .b32 %temp; 
	mov.b64 	{%r36, %temp}, %fd623;
	}
	mov.f64 	%fd624, 0dC338000000000000;
	add.rn.f64 	%fd625, %fd623, %fd624;
	fma.rn.f64 	%fd626, %fd625, 0dBFE62E42FEFA39EF, %fd104;
	fma.rn.f64 	%fd627, %fd625, 0dBC7ABC9E3B39803F, %fd626;
	fma.rn.f64 	%fd628, %fd627, 0d3E5ADE1569CE2BDF, 0d3E928AF3FCA213EA;
	fma.rn.f64 	%fd629, %fd628, %fd627, 0d3EC71DEE62401315;
	fma.rn.f64 	%fd630, %fd629, %fd627, 0d3EFA01997C89EB71;
	fma.rn.f64 	%fd631, %fd630, %fd627, 0d3F2A01A014761F65;
	fma.rn.f64 	%fd632, %fd631, %fd627, 0d3F56C16C1852B7AF;
	fma.rn.f64 	%fd633, %fd632, %fd627, 0d3F81111111122322;
	fma.rn.f64 	%fd634, %fd633, %fd627, 0d3FA55555555502A1;
	fma.rn.f64 	%fd635, %fd634, %fd627, 0d3FC5555555555511;
	fma.rn.f64 	%fd636, %fd635, %fd627, 0d3FE000000000000B;
	fma.rn.f64 	%fd637, %fd636, %fd627, 0d3FF0000000000000;
	fma.rn.f64 	%fd638, %fd637, %fd627, 0d3FF0000000000000;
	{
	.reg .b32 %temp; 
	mov.b64 	{%r37, %temp}, %fd638;
	}
	{
	.reg .b32 %temp; 
	mov.b64 	{%temp, %r38}, %fd638;
	}
	shl.b32 	%r298, %r36, 20;
	add.s32 	%r299, %r298, %r38;
	mov.b64 	%fd1160, {%r37, %r299};
	{
	.reg .b32 %temp; 
	mov.b64 	{%temp, %r300}, %fd104;
	}
	mov.b32 	%f30, %r300;
	abs.f32 	%f10, %f30;
	setp.lt.f32 	%p104, %f10, 0f4086232B;
	@%p104 bra 	$L__BB0_66;
	setp.lt.f64 	%p105, %fd104, 0d0000000000000000;
	add.f64 	%fd639, %fd104, 0d7FF0000000000000;
	selp.f64 	%fd1160, 0d0000000000000000, %fd639, %p105;
	setp.geu.f32 	%p106, %f10, 0f40874800;
	@%p106 bra 	$L__BB0_66;
	shr.u32 	%r301, %r36, 31;
	add.s32 	%r302, %r36, %r301;
	shr.s32 	%r303, %r302, 1;
	shl.b32 	%r304, %r303, 20;
	add.s32 	%r305, %r38, %r304;
	mov.b64 	%fd640, {%r37, %r305};
	sub.s32 	%r306, %r36, %r303;
	shl.b32 	%r307, %r306, 20;
	add.s32 	%r308, %r307, 1072693248;
	mov.b32 	%r309, 0;
	mov.b64 	%fd641, {%r309, %r308};
	mul.f64 	%fd1160, %fd641, %fd640;
$L__BB0_66:
	mul.f64 	%fd109, %fd1158, %fd1160;
	abs.f64 	%fd110, %fd92;
	{
	.reg .b32 %temp; 
	mov.b64 	{%temp, %r39}, %fd110;
	}
	add.s32 	%r310, %r39, -1076238844;
	setp.gt.u32 	%p107, %r310, 127526403;
	@%p107 bra 	$L__BB0_71;
	mul.f64 	%fd111, %fd110, 0d3FE0000000000000;
	fma.rn.f64 	%fd659, %fd111, 0d3FF71547652B82FE, 0d4338000000000000;
	{
	.reg .b32 %temp; 
	mov.b64 	{%r40, %temp}, %fd659;
	}
	mov.f64 	%fd660, 0dC338000000000000;
	add.rn.f64 	%fd661, %fd659, %fd660;
	fma.rn.f64 	%fd662, %fd661, 0dBFE62E42FEFA39EF, %fd111;
	fma.rn.f64 	%fd663, %fd661, 0dBC7ABC9E3B39803F, %fd662;
	fma.rn.f64 	%fd664, %fd663, 0d3E5ADE1569CE2BDF, 0d3E928AF3FCA213EA;
	fma.rn.f64 	%fd665, %fd664, %fd663, 0d3EC71DEE62401315;
	fma.rn.f64 	%fd666, %fd665, %fd663, 0d3EFA01997C89EB71;
	fma.rn.f64 	%fd667, %fd666, %fd663, 0d3F2A01A014761F65;
	fma.rn.f64 	%fd668, %fd667, %fd663, 0d3F56C16C1852B7AF;
	fma.rn.f64 	%fd669, %fd668, %fd663, 0d3F81111111122322;
	fma.rn.f64 	%fd670, %fd669, %fd663, 0d3FA55555555502A1;
	fma.rn.f64 	%fd671, %fd670, %fd663, 0d3FC5555555555511;
	fma.rn.f64 	%fd672, %fd671, %fd663, 0d3FE000000000000B;
	fma.rn.f64 	%fd673, %fd672, %fd663, 0d3FF0000000000000;
	fma.rn.f64 	%fd674, %fd673, %fd663, 0d3FF0000000000000;
	{
	.reg .b32 %temp; 
	mov.b64 	{%r41, %temp}, %fd674;
	}
	{
	.reg .b32 %temp; 
	mov.b64 	{%temp, %r42}, %fd674;
	}
	shl.b32 	%r311, %r40, 20;
	add.s32 	%r312, %r311, %r42;
	mov.b64 	%fd1161, {%r41, %r312};
	{
	.reg .b32 %temp; 
	mov.b64 	{%temp, %r313}, %fd111;
	}
	mov.b32 	%f31, %r313;
	abs.f32 	%f11, %f31;
	setp.lt.f32 	%p108, %f11, 0f4086232B;
	@%p108 bra 	$L__BB0_70;
	setp.lt.f64 	%p109, %fd111, 0d0000000000000000;
	add.f64 	%fd675, %fd111, 0d7FF0000000000000;
	selp.f64 	%fd1161, 0d0000000000000000, %fd675, %p109;
	setp.geu.f32 	%p110, %f11, 0f40874800;
	@%p110 bra 	$L__BB0_70;
	shr.u32 	%r314, %r40, 31;
	add.s32 	%r315, %r40, %r314;
	shr.s32 	%r316, %r315, 1;
	shl.b32 	%r317, %r316, 20;
	add.s32 	%r318, %r42, %r317;
	mov.b64 	%fd676, {%r41, %r318};
	sub.s32 	%r319, %r40, %r316;
	shl.b32 	%r320, %r319, 20;
	add.s32 	%r321, %r320, 1072693248;
	mov.b32 	%r322, 0;
	mov.b64 	%fd677, {%r322, %r321};
	mul.f64 	%fd1161, %fd677, %fd676;
$L__BB0_70:
	rcp.approx.ftz.f64 	%fd678, %fd110;
	neg.f64 	%fd679, %fd110;
	fma.rn.f64 	%fd680, %fd679, %fd678, 0d3FF0000000000000;
	fma.rn.f64 	%fd681, %fd680, %fd680, %fd680;
	fma.rn.f64 	%fd682, %fd681, %fd678, %fd678;
	rsqrt.approx.ftz.f64 	%fd683, %fd110;
	mul.rn.f64 	%fd684, %fd683, %fd683;
	neg.f64 	%fd685, %fd684;
	fma.rn.f64 	%fd686, %fd110, %fd685, 0d3FF0000000000000;
	mul.rn.f64 	%fd687, %fd686, %fd683;
	fma.rn.f64 	%fd688, %fd686, 0d3FD8000000000000, 0d3FE0000000000000;
	fma.rn.f64 	%fd689, %fd688, %fd687, %fd683;
	fma.rn.f64 	%fd690, %fd682, 0d41F2F851FC237B1D, 0d41FFEFDD4FF37461;
	fma.rn.f64 	%fd691, %fd690, %fd682, 0dC1FA8A1907F57F70;
	fma.rn.f64 	%fd692, %fd691, %fd682, 0d41E10B6852851C22;
	fma.rn.f64 	%fd693, %fd692, %fd682, 0dC1B925FC57CCB350;
	fma.rn.f64 	%fd694, %fd693, %fd682, 0d41885261A7176974;
	fma.rn.f64 	%fd695, %fd694, %fd682, 0dC1506BFA24BE44DB;
	fma.rn.f64 	%fd696, %fd695, %fd682, 0d411003CC0DA58B08;
	fma.rn.f64 	%fd697, %fd696, %fd682, 0dC0C6E73AA6A2C47A;
	fma.rn.f64 	%fd698, %fd697, %fd682, 0d40785E17BC10541A;
	fma.rn.f64 	%fd699, %fd698, %fd682, 0dC0216C6690365068;
	fma.rn.f64 	%fd700, %fd699, %fd682, 0d3FD934E08086004C;
	fma.rn.f64 	%fd701, %fd700, %fd682, 0d3FB6AA7C7D428943;
	fma.rn.f64 	%fd702, %fd701, %fd682, 0d3FA6EAC2735A091E;
	fma.rn.f64 	%fd703, %fd702, %fd682, 0d3F9DEBAA90561E71;
	fma.rn.f64 	%fd704, %fd703, %fd682, 0d3F9CB94DDFD23F70;
	fma.rn.f64 	%fd705, %fd704, %fd682, 0d3FA9884533D30179;
	fma.rn.f64 	%fd706, %fd705, %fd682, 0d3FD9884533D43657;
	mul.f64 	%fd707, %fd689, %fd706;
	mul.f64 	%fd708, %fd707, %fd1161;
	mul.f64 	%fd1162, %fd1161, %fd708;
	bra.uni 	$L__BB0_72;
$L__BB0_71:
	mul.f64 	%fd642, %fd92, %fd92;
	fma.rn.f64 	%fd643, %fd642, 0d37D4D7F592957DA6, 0d3858C41D50AB516F;
	fma.rn.f64 	%fd644, %fd643, %fd642, 0d39095DDA3F2C417B;
	fma.rn.f64 	%fd645, %fd644, %fd642, 0d39A367189A01363E;
	fma.rn.f64 	%fd646, %fd645, %fd642, 0d3A3E90745678B866;
	fma.rn.f64 	%fd647, %fd646, %fd642, 0d3AD416D14FA3A4BD;
	fma.rn.f64 	%fd648, %fd647, %fd642, 0d3B669D021FDE720E;
	fma.rn.f64 	%fd649, %fd648, %fd642, 0d3BF5601014E95430;
	fma.rn.f64 	%fd650, %fd649, %fd642, 0d3C80B313C0325230;
	fma.rn.f64 	%fd651, %fd650, %fd642, 0d3D0522A42FFEF890;
	fma.rn.f64 	%fd652, %fd651, %fd642, 0d3D8522A440809476;
	fma.rn.f64 	%fd653, %fd652, %fd642, 0d3E002E85C07BA843;
	fma.rn.f64 	%fd654, %fd653, %fd642, 0d3E723456789B9DE8;
	fma.rn.f64 	%fd655, %fd654, %fd642, 0d3EDC71C71C71B63C;
	fma.rn.f64 	%fd656, %fd655, %fd642, 0d3F3C71C71C71C7C2;
	fma.rn.f64 	%fd657, %fd656, %fd642, 0d3F8FFFFFFFFFFFFB;
	fma.rn.f64 	%fd658, %fd657, %fd642, 0d3FD0000000000000;
	fma.rn.f64 	%fd1162, %fd658, %fd642, 0d3FF0000000000000;
$L__BB0_72:
	mul.f64 	%fd709, %fd201, %fd91;
	fma.rn.f64 	%fd119, %fd202, %fd88, %fd709;
	add.s32 	%r323, %r39, -1076232192;
	setp.gt.u32 	%p111, %r323, 127533055;
	@%p111 bra 	$L__BB0_77;
	mul.f64 	%fd120, %fd110, 0d3FE0000000000000;
	fma.rn.f64 	%fd728, %fd120, 0d3FF71547652B82FE, 0d4338000000000000;
	{
	.reg .b32 %temp; 
	mov.b64 	{%r43, %temp}, %fd728;
	}
	mov.f64 	%fd729, 0dC338000000000000;
	add.rn.f64 	%fd730, %fd728, %fd729;
	fma.rn.f64 	%fd731, %fd730, 0dBFE62E42FEFA39EF, %fd120;
	fma.rn.f64 	%fd732, %fd730, 0dBC7ABC9E3B39803F, %fd731;
	fma.rn.f64 	%fd733, %fd732, 0d3E5ADE1569CE2BDF, 0d3E928AF3FCA213EA;
	fma.rn.f64 	%fd734, %fd733, %fd732, 0d3EC71DEE62401315;
	fma.rn.f64 	%fd735, %fd734, %fd732, 0d3EFA01997C89EB71;
	fma.rn.f64 	%fd736, %fd735, %fd732, 0d3F2A01A014761F65;
	fma.rn.f64 	%fd737, %fd736, %fd732, 0d3F56C16C1852B7AF;
	fma.rn.f64 	%fd738, %fd737, %fd732, 0d3F81111111122322;
	fma.rn.f64 	%fd739, %fd738, %fd732, 0d3FA55555555502A1;
	fma.rn.f64 	%fd740, %fd739, %fd732, 0d3FC5555555555511;
	fma.rn.f64 	%fd741, %fd740, %fd732, 0d3FE000000000000B;
	fma.rn.f64 	%fd742, %fd741, %fd732, 0d3FF0000000000000;
	fma.rn.f64 	%fd743, %fd742, %fd732, 0d3FF0000000000000;
	{
	.reg .b32 %temp; 
	mov.b64 	{%r44, %temp}, %fd743;
	}
	{
	.reg .b32 %temp; 
	mov.b64 	{%temp, %r45}, %fd743;
	}
	shl.b32 	%r324, %r43, 20;
	add.s32 	%r325, %r324, %r45;
	mov.b64 	%fd1163, {%r44, %r325};
	{
	.reg .b32 %temp; 
	mov.b64 	{%temp, %r326}, %fd120;
	}
	mov.b32 	%f32, %r326;
	abs.f32 	%f12, %f32;
	setp.lt.f32 	%p112, %f12, 0f4086232B;
	@%p112 bra 	$L__BB0_76;
	setp.lt.f64 	%p113, %fd120, 0d0000000000000000;
	add.f64 	%fd744, %fd120, 0d7FF0000000000000;
	selp.f64 	%fd1163, 0d0000000000000000, %fd744, %p113;
	setp.geu.f32 	%p114, %f12, 0f40874800;
	@%p114 bra 	$L__BB0_76;
	shr.u32 	%r327, %r43, 31;
	add.s32 	%r328, %r43, %r327;
	shr.s32 	%r329, %r328, 1;
	shl.b32 	%r330, %r329, 20;
	add.s32 	%r331, %r45, %r330;
	mov.b64 	%fd745, {%r44, %r331};
	sub.s32 	%r332, %r43, %r329;
	shl.b32 	%r333, %r332, 20;
	add.s32 	%r334, %r333, 1072693248;
	mov.b32 	%r335, 0;
	mov.b64 	%fd746, {%r335, %r334};
	mul.f64 	%fd1163, %fd746, %fd745;
$L__BB0_76:
	rcp.approx.ftz.f64 	%fd747, %fd110;
	neg.f64 	%fd748, %fd110;
	fma.rn.f64 	%fd749, %fd748, %fd747, 0d3FF0000000000000;
	fma.rn.f64 	%fd750, %fd749, %fd749, %fd749;
	fma.rn.f64 	%fd751, %fd750, %fd747, %fd747;
	rsqrt.approx.ftz.f64 	%fd752, %fd110;
	mul.rn.f64 	%fd753, %fd752, %fd752;
	neg.f64 	%fd754, %fd753;
	fma.rn.f64 	%fd755, %fd110, %fd754, 0d3FF0000000000000;
	mul.rn.f64 	%fd756, %fd755, %fd752;
	fma.rn.f64 	%fd757, %fd755, 0d3FD8000000000000, 0d3FE0000000000000;
	fma.rn.f64 	%fd758, %fd757, %fd756, %fd752;
	fma.rn.f64 	%fd759, %fd751, 0d41D8729DA7E5A092, 0dC20A9923A6810426;
	fma.rn.f64 	%fd760, %fd759, %fd751, 0d42015D3DB3C5FFE0;
	fma.rn.f64 	%fd761, %fd760, %fd751, 0dC1E4D2D89A3913C1;
	fma.rn.f64 	%fd762, %fd761, %fd751, 0d41BDCDFF9B080398;
	fma.rn.f64 	%fd763, %fd762, %fd751, 0dC18C5F2E01FB2FF9;
	fma.rn.f64 	%fd764, %fd763, %fd751, 0d4152FCFB5FD54150;
	fma.rn.f64 	%fd765, %fd764, %fd751, 0dC1126D4CD831FC06;
	fma.rn.f64 	%fd766, %fd765, %fd751, 0d40CA49ABC2CAD407;
	fma.rn.f64 	%fd767, %fd766, %fd751, 0dC07BF09A8D0B4BCF;
	fma.rn.f64 	%fd768, %fd767, %fd751, 0d4023F8F8F6F26890;
	fma.rn.f64 	%fd769, %fd768, %fd751, 0dBFDD6E31961ECE73;
	fma.rn.f64 	%fd770, %fd769, %fd751, 0dBFBBBDC121C5123B;
	fma.rn.f64 	%fd771, %fd770, %fd751, 0dBFAD76AACF55FC53;
	fma.rn.f64 	%fd772, %fd771, %fd751, 0dBFA4F1C4FF86494B;
	fma.rn.f64 	%fd773, %fd772, %fd751, 0dBFA7EFC0E3C7167E;
	fma.rn.f64 	%fd774, %fd773, %fd751, 0dBFC32633E6DECF48;
	fma.rn.f64 	%fd775, %fd774, %fd751, 0d3FD9884533D43649;
	mul.rn.f64 	%fd776, %fd775, %fd758;
	mul.rn.f64 	%fd777, %fd776, %fd1163;
	mul.rn.f64 	%fd778, %fd777, %fd1163;
	copysign.f64 	%fd1164, %fd92, %fd778;
	bra.uni 	$L__BB0_78;
$L__BB0_77:
	mul.rn.f64 	%fd710, %fd92, %fd92;
	fma.rn.f64 	%fd711, %fd710, 0d38268D52E367973F, 0d38A76B71C28918B0;
	fma.rn.f64 	%fd712, %fd711, %fd710, 0d3958082FE6606ACB;
	fma.rn.f64 	%fd713, %fd712, %fd710, 0d39F0EC04908E2753;
	fma.rn.f64 	%fd714, %fd713, %fd710, 0d3A88D983808A730D;
	fma.rn.f64 	%fd715, %fd714, %fd710, 0d3B1E21624AF0555A;
	fma.rn.f64 	%fd716, %fd715, %fd710, 0d3BAF18024073231E;
	fma.rn.f64 	%fd717, %fd716, %fd710, 0d3C3AB810D07C53A4;
	fma.rn.f64 	%fd718, %fd717, %fd710, 0d3CC2C97677FAB629;
	fma.rn.f64 	%fd719, %fd718, %fd710, 0d3D4522A42918D8A1;
	fma.rn.f64 	%fd720, %fd719, %fd710, 0d3DC27E4FB8F617FC;
	fma.rn.f64 	%fd721, %fd720, %fd710, 0d3E3845C8A0ABD799;
	fma.rn.f64 	%fd722, %fd721, %fd710, 0d3EA6C16C16C369A2;
	fma.rn.f64 	%fd723, %fd722, %fd710, 0d3F0C71C71C71A4B2;
	fma.rn.f64 	%fd724, %fd723, %fd710, 0d3F65555555555681;
	fma.rn.f64 	%fd725, %fd724, %fd710, 0d3FAFFFFFFFFFFFF1;
	mul.rn.f64 	%fd726, %fd725, %fd710;
	mul.f64 	%fd727, %fd92, 0d3FE0000000000000;
	fma.rn.f64 	%fd1164, %fd92, %fd726, %fd727;
$L__BB0_78:
	mul.f64 	%fd779, %fd203, %fd119;
	mul.f64 	%fd780, %fd779, %fd1164;
	div.rn.f64 	%fd781, %fd780, %fd92;
	add.f64 	%fd782, %fd1162, %fd781;
	mul.f64 	%fd1165, %fd109, %fd782;
$L__BB0_79:
	add.s64 	%rd16, %rd2, %rd21;
	st.local.f64 	[%rd16], %fd1165;
	add.s32 	%r439, %r439, 1;
	add.s64 	%rd21, %rd21, 8;
	setp.ne.s32 	%p119, %r439, 10;
	@%p119 bra 	$L__BB0_23;
	ld.local.v2.f64 	{%fd787, %fd788}, [%rd1];
	ld.local.v2.f64 	{%fd789, %fd790}, [%rd2];
	add.f64 	%fd791, %fd788, %fd790;
	fma.rn.f64 	%fd793, %fd792, %fd791, 0d0000000000000000;
	add.f64 	%fd794, %fd787, %fd789;
	fma.rn.f64 	%fd796, %fd795, %fd794, %fd793;
	ld.local.v2.f64 	{%fd797, %fd798}, [%rd1+16];
	ld.local.v2.f64 	{%fd799, %fd800}, [%rd2+16];
	add.f64 	%fd801, %fd798, %fd800;
	fma.rn.f64 	%fd803, %fd802, %fd801, %fd796;
	add.f64 	%fd804, %fd797, %fd799;
	fma.rn.f64 	%fd806, %fd805, %fd804, %fd803;
	ld.local.v2.f64 	{%fd807, %fd808}, [%rd1+32];
	ld.local.v2.f64 	{%fd809, %fd810}, [%rd2+32];
	add.f64 	%fd811, %fd808, %fd810;
	fma.rn.f64 	%fd813, %fd812, %fd811, %fd806;
	add.f64 	%fd814, %fd807, %fd809;
	fma.rn.f64 	%fd816, %fd815, %fd814, %fd813;
	ld.local.v2.f64 	{%fd817, %fd818}, [%rd1+48];
	ld.local.v2.f64 	{%fd819, %fd820}, [%rd2+48];
	add.f64 	%fd821, %fd818, %fd820;
	fma.rn.f64 	%fd823, %fd822, %fd821, %fd816;
	add.f64 	%fd824, %fd817, %fd819;
	fma.rn.f64 	%fd826, %fd825, %fd824, %fd823;
	ld.local.v2.f64 	{%fd827, %fd828}, [%rd1+64];
	ld.local.v2.f64 	{%fd829, %fd830}, [%rd2+64];
	add.f64 	%fd831, %fd828, %fd830;
	fma.rn.f64 	%fd833, %fd832, %fd831, %fd826;
	add.f64 	%fd834, %fd827, %fd829;
	fma.rn.f64 	%fd130, %fd835, %fd834, %fd833;
	setp.neu.f64 	%p120, %fd43, 0d0000000000000000;
	@%p120 bra 	$L__BB0_82;
	setp.geu.f32 	%p148, %f4, 0f40874800;
	setp.lt.f32 	%p149, %f4, 0f4086232B;
	selp.f64 	%fd1036, %fd40, %fd41, %p148;
	selp.f64 	%fd1037, %fd39, %fd1036, %p149;
	mul.f64 	%fd1173, %fd38, %fd1037;
	bra.uni 	$L__BB0_108;
$L__BB0_82:
	setp.neu.f64 	%p121, %fd43, 0d3FF0000000000000;
	@%p121 bra 	$L__BB0_84;
	setp.geu.f32 	%p146, %f3, 0f40874800;
	setp.lt.f32 	%p147, %f3, 0f4086232B;
	selp.f64 	%fd1034, %fd36, %fd37, %p146;
	selp.f64 	%fd1035, %fd35, %fd1034, %p147;
	mul.f64 	%fd1173, %fd34, %fd1035;
	bra.uni 	$L__BB0_108;
$L__BB0_84:
	mul.f64 	%fd836, %fd33, %fd43;
	mov.f64 	%fd837, 0d3FF0000000000000;
	sub.f64 	%fd133, %fd837, %fd43;
	mul.f64 	%fd838, %fd836, %fd133;
	sqrt.rn.f64 	%fd839, %fd838;
	mul.f64 	%fd134, %fd32, %fd839;
	mul.f64 	%fd840, %fd202, %fd133;
	fma.rn.f64 	%fd841, %fd201, %fd43, %fd840;
	neg.f64 	%fd842, %fd841;
	mul.f64 	%fd135, %fd203, %fd842;
	fma.rn.f64 	%fd843, %fd135, 0d3FF71547652B82FE, 0d4338000000000000;
	{
	.reg .b32 %temp; 
	mov.b64 	{%r47, %temp}, %fd843;
	}
	mov.f64 	%fd844, 0dC338000000000000;
	add.rn.f64 	%fd845, %fd843, %fd844;
	fma.rn.f64 	%fd846, %fd845, 0dBFE62E42FEFA39EF, %fd135;
	fma.rn.f64 	%fd847, %fd845, 0dBC7ABC9E3B39803F, %fd846;
	fma.rn.f64 	%fd848, %fd847, 0d3E5ADE1569CE2BDF, 0d3E928AF3FCA213EA;
	fma.rn.f64 	%fd849, %fd848, %fd847, 0d3EC71DEE62401315;
	fma.rn.f64 	%fd850, %fd849, %fd847, 0d3EFA01997C89EB71;
	fma.rn.f64 	%fd851, %fd850, %fd847, 0d3F2A01A014761F65;
	fma.rn.f64 	%fd852, %fd851, %fd847, 0d3F56C16C1852B7AF;
	fma.rn.f64 	%fd853, %fd852, %fd847, 0d3F81111111122322;
	fma.rn.f64 	%fd854, %fd853, %fd847, 0d3FA55555555502A1;
	fma.rn.f64 	%fd855, %fd854, %fd847, 0d3FC5555555555511;
	fma.rn.f64 	%fd856, %fd855, %fd847, 0d3FE000000000000B;
	fma.rn.f64 	%fd857, %fd856, %fd847, 0d3FF0000000000000;
	fma.rn.f64 	%fd858, %fd857, %fd847, 0d3FF0000000000000;
	{
	.reg .b32 %temp; 
	mov.b64 	{%r48, %temp}, %fd858;
	}
	{
	.reg .b32 %temp; 
	mov.b64 	{%temp, %r49}, %fd858;
	}
	shl.b32 	%r336, %r47, 20;
	add.s32 	%r337, %r336, %r49;
	mov.b64 	%fd1166, {%r48, %r337};
	{
	.reg .b32 %temp; 
	mov.b64 	{%temp, %r338}, %fd135;
	}
	mov.b32 	%f33, %r338;
	abs.f32 	%f13, %f33;
	setp.lt.f32 	%p122, %f13, 0f4086232B;
	@%p122 bra 	$L__BB0_87;
	setp.lt.f64 	%p123, %fd135, 0d0000000000000000;
	add.f64 	%fd859, %fd135, 0d7FF0000000000000;
	selp.f64 	%fd1166, 0d0000000000000000, %fd859, %p123;
	setp.geu.f32 	%p124, %f13, 0f40874800;
	@%p124 bra 	$L__BB0_87;
	shr.u32 	%r339, %r47, 31;
	add.s32 	%r340, %r47, %r339;
	shr.s32 	%r341, %r340, 1;
	shl.b32 	%r342, %r341, 20;
	add.s32 	%r343, %r49, %r342;
	mov.b64 	%fd860, {%r48, %r343};
	sub.s32 	%r344, %r47, %r341;
	shl.b32 	%r345, %r344, 20;
	add.s32 	%r346, %r345, 1072693248;
	mov.b32 	%r347, 0;
	mov.b64 	%fd861, {%r347, %r346};
	mul.f64 	%fd1166, %fd861, %fd860;
$L__BB0_87:
	mul.f64 	%fd862, %fd199, %fd133;
	fma.rn.f64 	%fd863, %fd198, %fd43, %fd862;
	sub.f64 	%fd864, %fd2, %fd863;
	div.rn.f64 	%fd140, %fd864, %fd1180;
	{
	.reg .b32 %temp; 
	mov.b64 	{%temp, %r50}, %fd140;
	}
	abs.f64 	%fd141, %fd140;
	{ // callseq 4, 0
	.param .b64 param0;
	st.param.f64 	[param0], %fd141;
	.param .b64 retval0;
	call.uni (retval0), 
	__internal_accurate_pow, 
	(
	param0
	);
	ld.param.f64 	%fd865, [retval0];
	} // callseq 4
	setp.lt.s32 	%p128, %r50, 0;
	neg.f64 	%fd867, %fd865;
	selp.f64 	%fd868, %fd867, %fd865, %p43;
	selp.f64 	%fd869, %fd868, %fd865, %p128;
	setp.eq.f64 	%p129, %fd140, 0d0000000000000000;
	selp.b32 	%r348, %r50, 0, %p43;
	or.b32  	%r349, %r348, 2146435072;
	selp.b32 	%r350, %r349, %r348, %p44;
	mov.b32 	%r351, 0;
	mov.b64 	%fd870, {%r351, %r350};
	selp.f64 	%fd1167, %fd870, %fd869, %p129;
	add.f64 	%fd871, %fd140, 0d4000000000000000;
	{
	.reg .b32 %temp; 
	mov.b64 	{%temp, %r352}, %fd871;
	}
	and.b32  	%r353, %r352, 2146435072;
	setp.ne.s32 	%p130, %r353, 2146435072;
	@%p130 bra 	$L__BB0_92;
	setp.num.f64 	%p131, %fd140, %fd140;
	@%p131 bra 	$L__BB0_90;
	mov.f64 	%fd872, 0d4000000000000000;
	add.rn.f64 	%fd1167, %fd140, %fd872;
	bra.uni 	$L__BB0_92;
$L__BB0_90:
	setp.neu.f64 	%p132, %fd141, 0d7FF0000000000000;
	@%p132 bra 	$L__BB0_92;
	or.b32  	%r354, %r14, -2147483648;
	selp.b32 	%r355, %r354, %r14, %p1;
	selp.b32 	%r356, %r355, %r14, %p128;
	mov.b32 	%r357, 0;
	mov.b64 	%fd1167, {%r357, %r356};
$L__BB0_92:
	setp.eq.f64 	%p134, %fd140, 0d3FF0000000000000;
	mul.f64 	%fd873, %fd1167, 0dBFE0000000000000;
	selp.f64 	%fd146, 0dBFE0000000000000, %fd873, %p134;
	fma.rn.f64 	%fd874, %fd146, 0d3FF71547652B82FE, 0d4338000000000000;
	{
	.reg .b32 %temp; 
	mov.b64 	{%r51, %temp}, %fd874;
	}
	mov.f64 	%fd875, 0dC338000000000000;
	add.rn.f64 	%fd876, %fd874, %fd875;
	fma.rn.f64 	%fd877, %fd876, 0dBFE62E42FEFA39EF, %fd146;
	fma.rn.f64 	%fd878, %fd876, 0dBC7ABC9E3B39803F, %fd877;
	fma.rn.f64 	%fd879, %fd878, 0d3E5ADE1569CE2BDF, 0d3E928AF3FCA213EA;
	fma.rn.f64 	%fd880, %fd879, %fd878, 0d3EC71DEE62401315;
	fma.rn.f64 	%fd881, %fd880, %fd878, 0d3EFA01997C89EB71;
	fma.rn.f64 	%fd882, %fd881, %fd878, 0d3F2A01A014761F65;
	fma.rn.f64 	%fd883, %fd882, %fd878, 0d3F56C16C1852B7AF;
	fma.rn.f64 	%fd884, %fd883, %fd878, 0d3F81111111122322;
	fma.rn.f64 	%fd885, %fd884, %fd878, 0d3FA55555555502A1;
	fma.rn.f64 	%fd886, %fd885, %fd878, 0d3FC5555555555511;
	fma.rn.f64 	%fd887, %fd886, %fd878, 0d3FE000000000000B;
	fma.rn.f64 	%fd888, %fd887, %fd878, 0d3FF0000000000000;
	fma.rn.f64 	%fd889, %fd888, %fd878, 0d3FF0000000000000;
	{
	.reg .b32 %temp; 
	mov.b64 	{%r52, %temp}, %fd889;
	}
	{
	.reg .b32 %temp; 
	mov.b64 	{%temp, %r53}, %fd889;
	}
	shl.b32 	%r358, %r51, 20;
	add.s32 	%r359, %r358, %r53;
	mov.b64 	%fd1168, {%r52, %r359};
	{
	.reg .b32 %temp; 
	mov.b64 	{%temp, %r360}, %fd146;
	}
	mov.b32 	%f34, %r360;
	abs.f32 	%f14, %f34;
	setp.lt.f32 	%p135, %f14, 0f4086232B;
	@%p135 bra 	$L__BB0_95;
	setp.lt.f64 	%p136, %fd146, 0d0000000000000000;
	add.f64 	%fd890, %fd146, 0d7FF0000000000000;
	selp.f64 	%fd1168, 0d0000000000000000, %fd890, %p136;
	setp.geu.f32 	%p137, %f14, 0f40874800;
	@%p137 bra 	$L__BB0_95;
	shr.u32 	%r361, %r51, 31;
	add.s32 	%r362, %r51, %r361;
	shr.s32 	%r363, %r362, 1;
	shl.b32 	%r364, %r363, 20;
	add.s32 	%r365, %r53, %r364;
	mov.b64 	%fd891, {%r52, %r365};
	sub.s32 	%r366, %r51, %r363;
	shl.b32 	%r367, %r366, 20;
	add.s32 	%r368, %r367, 1072693248;
	mov.b32 	%r369, 0;
	mov.b64 	%fd892, {%r369, %r368};
	mul.f64 	%fd1168, %fd892, %fd891;
$L__BB0_95:
	mul.f64 	%fd151, %fd1166, %fd1168;
	abs.f64 	%fd152, %fd134;
	{
	.reg .b32 %temp; 
	mov.b64 	{%temp, %r54}, %fd152;
	}
	add.s32 	%r370, %r54, -1076238844;
	setp.gt.u32 	%p138, %r370, 127526403;
	@%p138 bra 	$L__BB0_100;
	mul.f64 	%fd153, %fd152, 0d3FE0000000000000;
	fma.rn.f64 	%fd910, %fd153, 0d3FF71547652B82FE, 0d4338000000000000;
	{
	.reg .b32 %temp; 
	mov.b64 	{%r55, %temp}, %fd910;
	}
	mov.f64 	%fd911, 0dC338000000000000;
	add.rn.f64 	%fd912, %fd910, %fd911;
	fma.rn.f64 	%fd913, %fd912, 0dBFE62E42FEFA39EF, %fd153;
	fma.rn.f64 	%fd914, %fd912, 0dBC7ABC9E3B39803F, %fd913;
	fma.rn.f64 	%fd915, %fd914, 0d3E5ADE1569CE2BDF, 0d3E928AF3FCA213EA;
	fma.rn.f64 	%fd916, %fd915, %fd914, 0d3EC71DEE62401315;
	fma.rn.f64 	%fd917, %fd916, %fd914, 0d3EFA01997C89EB71;
	fma.rn.f64 	%fd918, %fd917, %fd914, 0d3F2A01A014761F65;
	fma.rn.f64 	%fd919, %fd918, %fd914, 0d3F56C16C1852B7AF;
	fma.rn.f64 	%fd920, %fd919, %fd914, 0d3F81111111122322;
	fma.rn.f64 	%fd921, %fd920, %fd914, 0d3FA55555555502A1;
	fma.rn.f64 	%fd922, %fd921, %fd914, 0d3FC5555555555511;
	fma.rn.f64 	%fd923, %fd922, %fd914, 0d3FE000000000000B;
	fma.rn.f64 	%fd924, %fd923, %fd914, 0d3FF0000000000000;
	fma.rn.f64 	%fd925, %fd924, %fd914, 0d3FF0000000000000;
	{
	.reg .b32 %temp; 
	mov.b64 	{%r56, %temp}, %fd925;
	}
	{
	.reg .b32 %temp; 
	mov.b64 	{%temp, %r57}, %fd925;
	}
	shl.b32 	%r371, %r55, 20;
	add.s32 	%r372, %r371, %r57;
	mov.b64 	%fd1169, {%r56, %r372};
	{
	.reg .b32 %temp; 
	mov.b64 	{%temp, %r373}, %fd153;
	}
	mov.b32 	%f35, %r373;
	abs.f32 	%f15, %f35;
	setp.lt.f32 	%p139, %f15, 0f4086232B;
	@%p139 bra 	$L__BB0_99;
	setp.lt.f64 	%p140, %fd153, 0d0000000000000000;
	add.f64 	%fd926, %fd153, 0d7FF0000000000000;
	selp.f64 	%fd1169, 0d0000000000000000, %fd926, %p140;
	setp.geu.f32 	%p141, %f15, 0f40874800;
	@%p141 bra 	$L__BB0_99;
	shr.u32 	%r374, %r55, 31;
	add.s32 	%r375, %r55, %r374;
	shr.s32 	%r376, %r375, 1;
	shl.b32 	%r377, %r376, 20;
	add.s32 	%r378, %r57, %r377;
	mov.b64 	%fd927, {%r56, %r378};
	sub.s32 	%r379, %r55, %r376;
	shl.b32 	%r380, %r379, 20;
	add.s32 	%r381, %r380, 1072693248;
	mov.b32 	%r382, 0;
	mov.b64 	%fd928, {%r382, %r381};
	mul.f64 	%fd1169, %fd928, %fd927;
$L__BB0_99:
	rcp.approx.ftz.f64 	%fd929, %fd152;
	neg.f64 	%fd930, %fd152;
	fma.rn.f64 	%fd931, %fd930, %fd929, 0d3FF0000000000000;
	fma.rn.f64 	%fd932, %fd931, %fd931, %fd931;
	fma.rn.f64 	%fd933, %fd932, %fd929, %fd929;
	rsqrt.approx.ftz.f64 	%fd934, %fd152;
	mul.rn.f64 	%fd935, %fd934, %fd934;
	neg.f64 	%fd936, %fd935;
	fma.rn.f64 	%fd937, %fd152, %fd936, 0d3FF0000000000000;
	mul.rn.f64 	%fd938, %fd937, %fd934;
	fma.rn.f64 	%fd939, %fd937, 0d3FD8000000000000, 0d3FE0000000000000;
	fma.rn.f64 	%fd940, %fd939, %fd938, %fd934;
	fma.rn.f64 	%fd941, %fd933, 0d41F2F851FC237B1D, 0d41FFEFDD4FF37461;
	fma.rn.f64 	%fd942, %fd941, %fd933, 0dC1FA8A1907F57F70;
	fma.rn.f64 	%fd943, %fd942, %fd933, 0d41E10B6852851C22;
	fma.rn.f64 	%fd944, %fd943, %fd933, 0dC1B925FC57CCB350;
	fma.rn.f64 	%fd945, %fd944, %fd933, 0d41885261A7176974;
	fma.rn.f64 	%fd946, %fd945, %fd933, 0dC1506BFA24BE44DB;
	fma.rn.f64 	%fd947, %fd946, %fd933, 0d411003CC0DA58B08;
	fma.rn.f64 	%fd948, %fd947, %fd933, 0dC0C6E73AA6A2C47A;
	fma.rn.f64 	%fd949, %fd948, %fd933, 0d40785E17BC10541A;
	fma.rn.f64 	%fd950, %fd949, %fd933, 0dC0216C6690365068;
	fma.rn.f64 	%fd951, %fd950, %fd933, 0d3FD934E08086004C;
	fma.rn.f64 	%fd952, %fd951, %fd933, 0d3FB6AA7C7D428943;
	fma.rn.f64 	%fd953, %fd952, %fd933, 0d3FA6EAC2735A091E;
	fma.rn.f64 	%fd954, %fd953, %fd933, 0d3F9DEBAA90561E71;
	fma.rn.f64 	%fd955, %fd954, %fd933, 0d3F9CB94DDFD23F70;
	fma.rn.f64 	%fd956, %fd955, %fd933, 0d3FA9884533D30179;
	fma.rn.f64 	%fd957, %fd956, %fd933, 0d3FD9884533D43657;
	mul.f64 	%fd958, %fd940, %fd957;
	mul.f64 	%fd959, %fd958, %fd1169;
	mul.f64 	%fd1170, %fd1169, %fd959;
	bra.uni 	$L__BB0_101;
$L__BB0_100:
	mul.f64 	%fd893, %fd134, %fd134;
	fma.rn.f64 	%fd894, %fd893, 0d37D4D7F592957DA6, 0d3858C41D50AB516F;
	fma.rn.f64 	%fd895, %fd894, %fd893, 0d39095DDA3F2C417B;
	fma.rn.f64 	%fd896, %fd895, %fd893, 0d39A367189A01363E;
	fma.rn.f64 	%fd897, %fd896, %fd893, 0d3A3E90745678B866;
	fma.rn.f64 	%fd898, %fd897, %fd893, 0d3AD416D14FA3A4BD;
	fma.rn.f64 	%fd899, %fd898, %fd893, 0d3B669D021FDE720E;
	fma.rn.f64 	%fd900, %fd899, %fd893, 0d3BF5601014E95430;
	fma.rn.f64 	%fd901, %fd900, %fd893, 0d3C80B313C0325230;
	fma.rn.f64 	%fd902, %fd901, %fd893, 0d3D0522A42FFEF890;
	fma.rn.f64 	%fd903, %fd902, %fd893, 0d3D8522A440809476;
	fma.rn.f64 	%fd904, %fd903, %fd893, 0d3E002E85C07BA843;
	fma.rn.f64 	%fd905, %fd904, %fd893, 0d3E723456789B9DE8;
	fma.rn.f64 	%fd906, %fd905, %fd893, 0d3EDC71C71C71B63C;
	fma.rn.f64 	%fd907, %fd906, %fd893, 0d3F3C71C71C71C7C2;
	fma.rn.f64 	%fd908, %fd907, %fd893, 0d3F8FFFFFFFFFFFFB;
	fma.rn.f64 	%fd909, %fd908, %fd893, 0d3FD0000000000000;
	fma.rn.f64 	%fd1170, %fd909, %fd893, 0d3FF0000000000000;
$L__BB0_101:
	mul.f64 	%fd960, %fd201, %fd133;
	fma.rn.f64 	%fd161, %fd202, %fd43, %fd960;
	add.s32 	%r383, %r54, -1076232192;
	setp.gt.u32 	%p142, %r383, 127533055;
	@%p142 bra 	$L__BB0_106;
	mul.f64 	%fd162, %fd152, 0d3FE0000000000000;
	fma.rn.f64 	%fd979, %fd162, 0d3FF71547652B82FE, 0d4338000000000000;
	{
	.reg .b32 %temp; 
	mov.b64 	{%r58, %temp}, %fd979;
	}
	mov.f64 	%fd980, 0dC338000000000000;
	add.rn.f64 	%fd981, %fd979, %fd980;
	fma.rn.f64 	%fd982, %fd981, 0dBFE62E42FEFA39EF, %fd162;
	fma.rn.f64 	%fd983, %fd981, 0dBC7ABC9E3B39803F, %fd982;
	fma.rn.f64 	%fd984, %fd983, 0d3E5ADE1569CE2BDF, 0d3E928AF3FCA213EA;
	fma.rn.f64 	%fd985, %fd984, %fd983, 0d3EC71DEE62401315;
	fma.rn.f64 	%fd986, %fd985, %fd983, 0d3EFA01997C89EB71;
	fma.rn.f64 	%fd987, %fd986, %fd983, 0d3F2A01A014761F65;
	fma.rn.f64 	%fd988, %fd987, %fd983, 0d3F56C16C1852B7AF;
	fma.rn.f64 	%fd989, %fd988, %fd983, 0d3F81111111122322;
	fma.rn.f64 	%fd990, %fd989, %fd983, 0d3FA55555555502A1;
	fma.rn.f64 	%fd991, %fd990, %fd983, 0d3FC5555555555511;
	fma.rn.f64 	%fd992, %fd991, %fd983, 0d3FE000000000000B;
	fma.rn.f64 	%fd993, %fd992, %fd983, 0d3FF0000000000000;
	fma.rn.f64 	%fd994, %fd993, %fd983, 0d3FF0000000000000;
	{
	.reg .b32 %temp; 
	mov.b64 	{%r59, %temp}, %fd994;
	}
	{
	.reg .b32 %temp; 
	mov.b64 	{%temp, %r60}, %fd994;
	}
	shl.b32 	%r384, %r58, 20;
	add.s32 	%r385, %r384, %r60;
	mov.b64 	%fd1171, {%r59, %r385};
	{
	.reg .b32 %temp; 
	mov.b64 	{%temp, %r386}, %fd162;
	}
	mov.b32 	%f36, %r386;
	abs.f32 	%f16, %f36;
	setp.lt.f32 	%p143, %f16, 0f4086232B;
	@%p143 bra 	$L__BB0_105;
	setp.lt.f64 	%p144, %fd162, 0d0000000000000000;
	add.f64 	%fd995, %fd162, 0d7FF0000000000000;
	selp.f64 	%fd1171, 0d0000000000000000, %fd995, %p144;
	setp.geu.f32 	%p145, %f16, 0f40874800;
	@%p145 bra 	$L__BB0_105;
	shr.u32 	%r387, %r58, 31;
	add.s32 	%r388, %r58, %r387;
	shr.s32 	%r389, %r388, 1;
	shl.b32 	%r390, %r389, 20;
	add.s32 	%r391, %r60, %r390;
	mov.b64 	%fd996, {%r59, %r391};
	sub.s32 	%r392, %r58, %r389;
	shl.b32 	%r393, %r392, 20;
	add.s32 	%r394, %r393, 1072693248;
	mov.b32 	%r395, 0;
	mov.b64 	%fd997, {%r395, %r394};
	mul.f64 	%fd1171, %fd997, %fd996;
$L__BB0_105:
	rcp.approx.ftz.f64 	%fd998, %fd152;
	neg.f64 	%fd999, %fd152;
	fma.rn.f64 	%fd1000, %fd999, %fd998, 0d3FF0000000000000;
	fma.rn.f64 	%fd1001, %fd1000, %fd1000, %fd1000;
	fma.rn.f64 	%fd1002, %fd1001, %fd998, %fd998;
	rsqrt.approx.ftz.f64 	%fd1003, %fd152;
	mul.rn.f64 	%fd1004, %fd1003, %fd1003;
	neg.f64 	%fd1005, %fd1004;
	fma.rn.f64 	%fd1006, %fd152, %fd1005, 0d3FF0000000000000;
	mul.rn.f64 	%fd1007, %fd1006, %fd1003;
	fma.rn.f64 	%fd1008, %fd1006, 0d3FD8000000000000, 0d3FE0000000000000;
	fma.rn.f64 	%fd1009, %fd1008, %fd1007, %fd1003;
	fma.rn.f64 	%fd1010, %fd1002, 0d41D8729DA7E5A092, 0dC20A9923A6810426;
	fma.rn.f64 	%fd1011, %fd1010, %fd1002, 0d42015D3DB3C5FFE0;
	fma.rn.f64 	%fd1012, %fd1011, %fd1002, 0dC1E4D2D89A3913C1;
	fma.rn.f64 	%fd1013, %fd1012, %fd1002, 0d41BDCDFF9B080398;
	fma.rn.f64 	%fd1014, %fd1013, %fd1002, 0dC18C5F2E01FB2FF9;
	fma.rn.f64 	%fd1015, %fd1014, %fd1002, 0d4152FCFB5FD54150;
	fma.rn.f64 	%fd1016, %fd1015, %fd1002, 0dC1126D4CD831FC06;
	fma.rn.f64 	%fd1017, %fd1016, %fd1002, 0d40CA49ABC2CAD407;
	fma.rn.f64 	%fd1018, %fd1017, %fd1002, 0dC07BF09A8D0B4BCF;
	fma.rn.f64 	%fd1019, %fd1018, %fd1002, 0d4023F8F8F6F26890;
	fma.rn.f64 	%fd1020, %fd1019, %fd1002, 0dBFDD6E31961ECE73;
	fma.rn.f64 	%fd1021, %fd1020, %fd1002, 0dBFBBBDC121C5123B;
	fma.rn.f64 	%fd1022, %fd1021, %fd1002, 0dBFAD76AACF55FC53;
	fma.rn.f64 	%fd1023, %fd1022, %fd1002, 0dBFA4F1C4FF86494B;
	fma.rn.f64 	%fd1024, %fd1023, %fd1002, 0dBFA7EFC0E3C7167E;
	fma.rn.f64 	%fd1025, %fd1024, %fd1002, 0dBFC32633E6DECF48;
	fma.rn.f64 	%fd1026, %fd1025, %fd1002, 0d3FD9884533D43649;
	mul.rn.f64 	%fd1027, %fd1026, %fd1009;
	mul.rn.f64 	%fd1028, %fd1027, %fd1171;
	mul.rn.f64 	%fd1029, %fd1028, %fd1171;
	copysign.f64 	%fd1172, %fd134, %fd1029;
	bra.uni 	$L__BB0_107;
$L__BB0_106:
	mul.rn.f64 	%fd961, %fd134, %fd134;
	fma.rn.f64 	%fd962, %fd961, 0d38268D52E367973F, 0d38A76B71C28918B0;
	fma.rn.f64 	%fd963, %fd962, %fd961, 0d3958082FE6606ACB;
	fma.rn.f64 	%fd964, %fd963, %fd961, 0d39F0EC04908E2753;
	fma.rn.f64 	%fd965, %fd964, %fd961, 0d3A88D983808A730D;
	fma.rn.f64 	%fd966, %fd965, %fd961, 0d3B1E21624AF0555A;
	fma.rn.f64 	%fd967, %fd966, %fd961, 0d3BAF18024073231E;
	fma.rn.f64 	%fd968, %fd967, %fd961, 0d3C3AB810D07C53A4;
	fma.rn.f64 	%fd969, %fd968, %fd961, 0d3CC2C97677FAB629;
	fma.rn.f64 	%fd970, %fd969, %fd961, 0d3D4522A42918D8A1;
	fma.rn.f64 	%fd971, %fd970, %fd961, 0d3DC27E4FB8F617FC;
	fma.rn.f64 	%fd972, %fd971, %fd961, 0d3E3845C8A0ABD799;
	fma.rn.f64 	%fd973, %fd972, %fd961, 0d3EA6C16C16C369A2;
	fma.rn.f64 	%fd974, %fd973, %fd961, 0d3F0C71C71C71A4B2;
	fma.rn.f64 	%fd975, %fd974, %fd961, 0d3F65555555555681;
	fma.rn.f64 	%fd976, %fd975, %fd961, 0d3FAFFFFFFFFFFFF1;
	mul.rn.f64 	%fd977, %fd976, %fd961;
	mul.f64 	%fd978, %fd134, 0d3FE0000000000000;
	fma.rn.f64 	%fd1172, %fd134, %fd977, %fd978;
$L__BB0_107:
	mul.f64 	%fd1030, %fd203, %fd161;
	mul.f64 	%fd1031, %fd1030, %fd1172;
	div.rn.f64 	%fd1032, %fd1031, %fd134;
	add.f64 	%fd1033, %fd1170, %fd1032;
	mul.f64 	%fd1173, %fd151, %fd1033;
$L__BB0_108:
	fma.rn.f64 	%fd1039, %fd1173, %fd1038, %fd130;
	fma.rn.f64 	%fd1149, %fd44, %fd1039, %fd1149;
	setp.ne.s32 	%p150, %r438, 20;
	@%p150 bra 	$L__BB0_22;
	mul.f64 	%fd1040, %fd203, %fd31;
	fma.rn.f64 	%fd1174, %fd1040, %fd1149, %fd30;
	{
	.reg .b32 %temp; 
	mov.b64 	{%temp, %r440}, %fd1174;
	}
	{
	.reg .b32 %temp; 
	mov.b64 	{%r441, %temp}, %fd1174;
	}
	setp.gt.s32 	%p151, %r440, 1048575;
	mov.b32 	%r442, -1023;
	@%p151 bra 	$L__BB0_111;
	mul.f64 	%fd1174, %fd1174, 0d4350000000000000;
	{
	.reg .b32 %temp; 
	mov.b64 	{%temp, %r440}, %fd1174;
	}
	{
	.reg .b32 %temp; 
	mov.b64 	{%r441, %temp}, %fd1174;
	}
	mov.b32 	%r442, -1077;
$L__BB0_111:
	add.s32 	%r398, %r440, -1;
	setp.gt.u32 	%p152, %r398, 2146435070;
	@%p152 bra 	$L__BB0_115;
	shr.u32 	%r401, %r440, 20;
	add.s32 	%r443, %r442, %r401;
	and.b32  	%r402, %r440, 1048575;
	or.b32  	%r403, %r402, 1072693248;
	mov.b64 	%fd1175, {%r441, %r403};
	setp.lt.u32 	%p154, %r403, 1073127583;
	@%p154 bra 	$L__BB0_114;
	{
	.reg .b32 %temp; 
	mov.b64 	{%r404, %temp}, %fd1175;
	}
	{
	.reg .b32 %temp; 
	mov.b64 	{%temp, %r405}, %fd1175;
	}
	add.s32 	%r406, %r405, -1048576;
	mov.b64 	%fd1175, {%r404, %r406};
	add.s32 	%r443, %r443, 1;
$L__BB0_114:
	add.f64 	%fd1042, %fd1175, 0dBFF0000000000000;
	add.f64 	%fd1043, %fd1175, 0d3FF0000000000000;
	rcp.approx.ftz.f64 	%fd1044, %fd1043;
	neg.f64 	%fd1045, %fd1043;
	fma.rn.f64 	%fd1046, %fd1045, %fd1044, 0d3FF0000000000000;
	fma.rn.f64 	%fd1047, %fd1046, %fd1046, %fd1046;
	fma.rn.f64 	%fd1048, %fd1047, %fd1044, %fd1044;
	mul.f64 	%fd1049, %fd1042, %fd1048;
	fma.rn.f64 	%fd1050, %fd1042, %fd1048, %fd1049;
	mul.f64 	%fd1051, %fd1050, %fd1050;
	fma.rn.f64 	%fd1052, %fd1051, 0d3EB1380B3AE80F1E, 0d3ED0EE258B7A8B04;
	fma.rn.f64 	%fd1053, %fd1052, %fd1051, 0d3EF3B2669F02676F;
	fma.rn.f64 	%fd1054, %fd1053, %fd1051, 0d3F1745CBA9AB0956;
	fma.rn.f64 	%fd1055, %fd1054, %fd1051, 0d3F3C71C72D1B5154;
	fma.rn.f64 	%fd1056, %fd1055, %fd1051, 0d3F624924923BE72D;
	fma.rn.f64 	%fd1057, %fd1056, %fd1051, 0d3F8999999999A3C4;
	fma.rn.f64 	%fd1058, %fd1057, %fd1051, 0d3FB5555555555554;
	sub.f64 	%fd1059, %fd1042, %fd1050;
	add.f64 	%fd1060, %fd1059, %fd1059;
	neg.f64 	%fd1061, %fd1050;
	fma.rn.f64 	%fd1062, %fd1061, %fd1042, %fd1060;
	mul.f64 	%fd1063, %fd1048, %fd1062;
	mul.f64 	%fd1064, %fd1051, %fd1058;
	fma.rn.f64 	%fd1065, %fd1064, %fd1050, %fd1063;
	xor.b32  	%r407, %r443, -2147483648;
	mov.b32 	%r408, 1127219200;
	mov.b64 	%fd1066, {%r407, %r408};
	mov.b32 	%r409, -2147483648;
	mov.b64 	%fd1067, {%r409, %r408};
	sub.f64 	%fd1068, %fd1066, %fd1067;
	fma.rn.f64 	%fd1069, %fd1068, 0d3FE62E42FEFA39EF, %fd1050;
	fma.rn.f64 	%fd1070, %fd1068, 0dBFE62E42FEFA39EF, %fd1069;
	sub.f64 	%fd1071, %fd1070, %fd1050;
	sub.f64 	%fd1072, %fd1065, %fd1071;
	fma.rn.f64 	%fd1073, %fd1068, 0d3C7ABC9E3B39803F, %fd1072;
	add.f64 	%fd1176, %fd1069, %fd1073;
	bra.uni 	$L__BB0_116;
$L__BB0_115:
	fma.rn.f64 	%fd1041, %fd1174, 0d7FF0000000000000, 0d7FF0000000000000;
	{
	.reg .b32 %temp; 
	mov.b64 	{%temp, %r399}, %fd1174;
	}
	and.b32  	%r400, %r399, 2147483647;
	setp.eq.s32 	%p153, %r400, 0;
	selp.f64 	%fd1176, 0dFFF0000000000000, %fd1041, %p153;
$L__BB0_116:
	mov.f64 	%fd1177, 0d401921FB54442D18;
	{
	.reg .b32 %temp; 
	mov.b64 	{%temp, %r444}, %fd1177;
	}
	{
	.reg .b32 %temp; 
	mov.b64 	{%r445, %temp}, %fd1177;
	}
	setp.gt.s32 	%p155, %r444, 1048575;
	mov.b32 	%r446, -1023;
	@%p155 bra 	$L__BB0_118;
	mov.f64 	%fd1177, 0d437921FB54442D18;
	{
	.reg .b32 %temp; 
	mov.b64 	{%temp, %r444}, %fd1177;
	}
	{
	.reg .b32 %temp; 
	mov.b64 	{%r445, %temp}, %fd1177;
	}
	mov.b32 	%r446, -1077;
$L__BB0_118:
	add.s32 	%r412, %r444, -1;
	setp.gt.u32 	%p156, %r412, 2146435070;
	@%p156 bra 	$L__BB0_122;
	shr.u32 	%r415, %r444, 20;
	add.s32 	%r447, %r446, %r415;
	and.b32  	%r416, %r444, 1048575;
	or.b32  	%r417, %r416, 1072693248;
	mov.b64 	%fd1178, {%r445, %r417};
	setp.lt.u32 	%p158, %r417, 1073127583;
	@%p158 bra 	$L__BB0_121;
	{
	.reg .b32 %temp; 
	mov.b64 	{%r418, %temp}, %fd1178;
	}
	{
	.reg .b32 %temp; 
	mov.b64 	{%temp, %r419}, %fd1178;
	}
	add.s32 	%r420, %r419, -1048576;
	mov.b64 	%fd1178, {%r418, %r420};
	add.s32 	%r447, %r447, 1;
$L__BB0_121:
	add.f64 	%fd1077, %fd1178, 0dBFF0000000000000;
	add.f64 	%fd1078, %fd1178, 0d3FF0000000000000;
	rcp.approx.ftz.f64 	%fd1079, %fd1078;
	neg.f64 	%fd1080, %fd1078;
	fma.rn.f64 	%fd1081, %fd1080, %fd1079, 0d3FF0000000000000;
	fma.rn.f64 	%fd1082, %fd1081, %fd1081, %fd1081;
	fma.rn.f64 	%fd1083, %fd1082, %fd1079, %fd1079;
	mul.f64 	%fd1084, %fd1077, %fd1083;
	fma.rn.f64 	%fd1085, %fd1077, %fd1083, %fd1084;
	mul.f64 	%fd1086, %fd1085, %fd1085;
	fma.rn.f64 	%fd1087, %fd1086, 0d3EB1380B3AE80F1E, 0d3ED0EE258B7A8B04;
	fma.rn.f64 	%fd1088, %fd1087, %fd1086, 0d3EF3B2669F02676F;
	fma.rn.f64 	%fd1089, %fd1088, %fd1086, 0d3F1745CBA9AB0956;
	fma.rn.f64 	%fd1090, %fd1089, %fd1086, 0d3F3C71C72D1B5154;
	fma.rn.f64 	%fd1091, %fd1090, %fd1086, 0d3F624924923BE72D;
	fma.rn.f64 	%fd1092, %fd1091, %fd1086, 0d3F8999999999A3C4;
	fma.rn.f64 	%fd1093, %fd1092, %fd1086, 0d3FB5555555555554;
	sub.f64 	%fd1094, %fd1077, %fd1085;
	add.f64 	%fd1095, %fd1094, %fd1094;
	neg.f64 	%fd1096, %fd1085;
	fma.rn.f64 	%fd1097, %fd1096, %fd1077, %fd1095;
	mul.f64 	%fd1098, %fd1083, %fd1097;
	mul.f64 	%fd1099, %fd1086, %fd1093;
	fma.rn.f64 	%fd1100, %fd1099, %fd1085, %fd1098;
	xor.b32  	%r421, %r447, -2147483648;
	mov.b32 	%r422, 1127219200;
	mov.b64 	%fd1101, {%r421, %r422};
	mov.b32 	%r423, -2147483648;
	mov.b64 	%fd1102, {%r423, %r422};
	sub.f64 	%fd1103, %fd1101, %fd1102;
	fma.rn.f64 	%fd1104, %fd1103, 0d3FE62E42FEFA39EF, %fd1085;
	fma.rn.f64 	%fd1105, %fd1103, 0dBFE62E42FEFA39EF, %fd1104;
	sub.f64 	%fd1106, %fd1105, %fd1085;
	sub.f64 	%fd1107, %fd1100, %fd1106;
	fma.rn.f64 	%fd1108, %fd1103, 0d3C7ABC9E3B39803F, %fd1107;
	add.f64 	%fd1179, %fd1104, %fd1108;
	bra.uni 	$L__BB0_123;
$L__BB0_122:
	fma.rn.f64 	%fd1076, %fd1177, 0d7FF0000000000000, 0d7FF0000000000000;
	{
	.reg .b32 %temp; 
	mov.b64 	{%temp, %r413}, %fd1177;
	}
	and.b32  	%r414, %r413, 2147483647;
	setp.eq.s32 	%p157, %r414, 0;
	selp.f64 	%fd1179, 0dFFF0000000000000, %fd1076, %p157;
$L__BB0_123:
	fma.rn.f64 	%fd189, %fd1179, 0dBFE0000000000000, %fd1176;
	{
	.reg .b32 %temp; 
	mov.b64 	{%temp, %r448}, %fd1180;
	}
	{
	.reg .b32 %temp; 
	mov.b64 	{%r449, %temp}, %fd1180;
	}
	setp.gt.s32 	%p159, %r448, 1048575;
	mov.b32 	%r450, -1023;
	@%p159 bra 	$L__BB0_125;
	mul.f64 	%fd1180, %fd1180, 0d4350000000000000;
	{
	.reg .b32 %temp; 
	mov.b64 	{%temp, %r448}, %fd1180;
	}
	{
	.reg .b32 %temp; 
	mov.b64 	{%r449, %temp}, %fd1180;
	}
	mov.b32 	%r450, -1077;
$L__BB0_125:
	add.s32 	%r426, %r448, -1;
	setp.gt.u32 	%p160, %r426, 2146435070;
	@%p160 bra 	$L__BB0_129;
	shr.u32 	%r429, %r448, 20;
	add.s32 	%r451, %r450, %r429;
	and.b32  	%r430, %r448, 1048575;
	or.b32  	%r431, %r430, 1072693248;
	mov.b64 	%fd1181, {%r449, %r431};
	setp.lt.u32 	%p162, %r431, 1073127583;
	@%p162 bra 	$L__BB0_128;
	{
	.reg .b32 %temp; 
	mov.b64 	{%r432, %temp}, %fd1181;
	}
	{
	.reg .b32 %temp; 
	mov.b64 	{%temp, %r433}, %fd1181;
	}
	add.s32 	%r434, %r433, -1048576;
	mov.b64 	%fd1181, {%r432, %r434};
	add.s32 	%r451, %r451, 1;
$L__BB0_128:
	add.f64 	%fd1110, %fd1181, 0dBFF0000000000000;
	add.f64 	%fd1111, %fd1181, 0d3FF0000000000000;
	rcp.approx.ftz.f64 	%fd1112, %fd1111;
	neg.f64 	%fd1113, %fd1111;
	fma.rn.f64 	%fd1114, %fd1113, %fd1112, 0d3FF0000000000000;
	fma.rn.f64 	%fd1115, %fd1114, %fd1114, %fd1114;
	fma.rn.f64 	%fd1116, %fd1115, %fd1112, %fd1112;
	mul.f64 	%fd1117, %fd1110, %fd1116;
	fma.rn.f64 	%fd1118, %fd1110, %fd1116, %fd1117;
	mul.f64 	%fd1119, %fd1118, %fd1118;
	fma.rn.f64 	%fd1120, %fd1119, 0d3EB1380B3AE80F1E, 0d3ED0EE258B7A8B04;
	fma.rn.f64 	%fd1121, %fd1120, %fd1119, 0d3EF3B2669F02676F;
	fma.rn.f64 	%fd1122, %fd1121, %fd1119, 0d3F1745CBA9AB0956;
	fma.rn.f64 	%fd1123, %fd1122, %fd1119, 0d3F3C71C72D1B5154;
	fma.rn.f64 	%fd1124, %fd1123, %fd1119, 0d3F624924923BE72D;
	fma.rn.f64 	%fd1125, %fd1124, %fd1119, 0d3F8999999999A3C4;
	fma.rn.f64 	%fd1126, %fd1125, %fd1119, 0d3FB5555555555554;
	sub.f64 	%fd1127, %fd1110, %fd1118;
	add.f64 	%fd1128, %fd1127, %fd1127;
	neg.f64 	%fd1129, %fd1118;
	fma.rn.f64 	%fd1130, %fd1129, %fd1110, %fd1128;
	mul.f64 	%fd1131, %fd1116, %fd1130;
	mul.f64 	%fd1132, %fd1119, %fd1126;
	fma.rn.f64 	%fd1133, %fd1132, %fd1118, %fd1131;
	xor.b32  	%r435, %r451, -2147483648;
	mov.b32 	%r436, 1127219200;
	mov.b64 	%fd1134, {%r435, %r436};
	mov.b32 	%r437, -2147483648;
	mov.b64 	%fd1135, {%r437, %r436};
	sub.f64 	%fd1136, %fd1134, %fd1135;
	fma.rn.f64 	%fd1137, %fd1136, 0d3FE62E42FEFA39EF, %fd1118;
	fma.rn.f64 	%fd1138, %fd1136, 0dBFE62E42FEFA39EF, %fd1137;
	sub.f64 	%fd1139, %fd1138, %fd1118;
	sub.f64 	%fd1140, %fd1133, %fd1139;
	fma.rn.f64 	%fd1141, %fd1136, 0d3C7ABC9E3B39803F, %fd1140;
	add.f64 	%fd1182, %fd1137, %fd1141;
	bra.uni 	$L__BB0_130;
$L__BB0_129:
	fma.rn.f64 	%fd1109, %fd1180, 0d7FF0000000000000, 0d7FF0000000000000;
	{
	.reg .b32 %temp; 
	mov.b64 	{%temp, %r427}, %fd1180;
	}
	and.b32  	%r428, %r427, 2147483647;
	setp.eq.s32 	%p161, %r428, 0;
	selp.f64 	%fd1182, 0dFFF0000000000000, %fd1109, %p161;
$L__BB0_130:
	ld.param.u64 	%rd20, [_Z20kernel_loglikelihoodiPddddddddS__param_9];
	sub.f64 	%fd1142, %fd189, %fd1182;
	cvta.to.global.u64 	%rd17, %rd20;
	mul.wide.s32 	%rd18, %r1, 8;
	add.s64 	%rd19, %rd17, %rd18;
	st.global.f64 	[%rd19], %fd1142;
$L__BB0_131:
	ret;

}
.func  (.param .b64 func_retval0) __internal_accurate_pow(
	.param .b64 __internal_accurate_pow_param_0
)
{
	.reg .pred 	%p<8>;
	.reg .b32 	%r<49>;
	.reg .b32 	%f<3>;
	.reg .b64 	%fd<109>;

	ld.param.f64 	%fd10, [__internal_accurate_pow_param_0];
	{
	.reg .b32 %temp; 
	mov.b64 	{%temp, %r46}, %fd10;
	}
	{
	.reg .b32 %temp; 
	mov.b64 	{%r45, %temp}, %fd10;
	}
	shr.u32 	%r47, %r46, 20;
	setp.gt.u32 	%p1, %r46, 1048575;
	@%p1 bra 	$L__BB1_2;
	mul.f64 	%fd11, %fd10, 0d4350000000000000;
	{
	.reg .b32 %temp; 
	mov.b64 	{%temp, %r46}, %fd11;
	}
	{
	.reg .b32 %temp; 
	mov.b64 	{%r45, %temp}, %fd11;
	}
	shr.u32 	%r16, %r46, 20;
	add.s32 	%r47, %r16, -54;
$L__BB1_2:
	add.s32 	%r48, %r47, -1023;
	and.b32  	%r17, %r46, -2146435073;
	or.b32  	%r18, %r17, 1072693248;
	mov.b64 	%fd107, {%r45, %r18};
	setp.lt.u32 	%p2, %r18, 1073127583;
	@%p2 bra 	$L__BB1_4;
	{
	.reg .b32 %temp; 
	mov.b64 	{%r19, %temp}, %fd107;
	}
	{
	.reg .b32 %temp; 
	mov.b64 	{%temp, %r20}, %fd107;
	}
	add.s32 	%r21, %r20, -1048576;
	mov.b64 	%fd107, {%r19, %r21};
	add.s32 	%r48, %r47, -1022;
$L__BB1_4:
	add.f64 	%fd12, %fd107, 0dBFF0000000000000;
	add.f64 	%fd13, %fd107, 0d3FF0000000000000;
	rcp.approx.ftz.f64 	%fd14, %fd13;
	neg.f64 	%fd15, %fd13;
	fma.rn.f64 	%fd16, %fd15, %fd14, 0d3FF0000000000000;
	fma.rn.f64 	%fd17, %fd16, %fd16, %fd16;
	fma.rn.f64 	%fd18, %fd17, %fd14, %fd14;
	mul.f64 	%fd19, %fd12, %fd18;
	fma.rn.f64 	%fd20, %fd12, %fd18, %fd19;
	mul.f64 	%fd21, %fd20, %fd20;
	fma.rn.f64 	%fd22, %fd21, 0d3EB0F5FF7D2CAFE2, 0d3ED0F5D241AD3B5A;
	fma.rn.f64 	%fd23, %fd22, %fd21, 0d3EF3B20A75488A3F;
	fma.rn.f64 	%fd24, %fd23, %fd21, 0d3F1745CDE4FAECD5;
	fma.rn.f64 	%fd25, %fd24, %fd21, 0d3F3C71C7258A578B;
	fma.rn.f64 	%fd26, %fd25, %fd21, 0d3F6249249242B910;
	fma.rn.f64 	%fd27, %fd26, %fd21, 0d3F89999999999DFB;
	sub.f64 	%fd28, %fd12, %fd20;
	add.f64 	%fd29, %fd28, %fd28;
	neg.f64 	%fd30, %fd20;
	fma.rn.f64 	%fd31, %fd30, %fd12, %fd29;
	mul.f64 	%fd32, %fd18, %fd31;
	fma.rn.f64 	%fd33, %fd21, %fd27, 0d3FB5555555555555;
	mov.f64 	%fd34, 0d3FB5555555555555;
	sub.f64 	%fd35, %fd34, %fd33;
	fma.rn.f64 	%fd36, %fd21, %fd27, %fd35;
	add.f64 	%fd37, %fd36, 0dBC46A4CB00B9E7B0;
	add.f64 	%fd38, %fd33, %fd37;
	sub.f64 	%fd39, %fd33, %fd38;
	add.f64 	%fd40, %fd37, %fd39;
	mul.rn.f64 	%fd41, %fd20, %fd20;
	neg.f64 	%fd42, %fd41;
	fma.rn.f64 	%fd43, %fd20, %fd20, %fd42;
	{
	.reg .b32 %temp; 
	mov.b64 	{%r22, %temp}, %fd32;
	}
	{
	.reg .b32 %temp; 
	mov.b64 	{%temp, %r23}, %fd32;
	}
	add.s32 	%r24, %r23, 1048576;
	mov.b64 	%fd44, {%r22, %r24};
	fma.rn.f64 	%fd45, %fd20, %fd44, %fd43;
	mul.rn.f64 	%fd46, %fd41, %fd20;
	neg.f64 	%fd47, %fd46;
	fma.rn.f64 	%fd48, %fd41, %fd20, %fd47;
	fma.rn.f64 	%fd49, %fd41, %fd32, %fd48;
	fma.rn.f64 	%fd50, %fd45, %fd20, %fd49;
	mul.rn.f64 	%fd51, %fd38, %fd46;
	neg.f64 	%fd52, %fd51;
	fma.rn.f64 	%fd53, %fd38, %fd46, %fd52;
	fma.rn.f64 	%fd54, %fd38, %fd50, %fd53;
	fma.rn.f64 	%fd55, %fd40, %fd46, %fd54;
	add.f64 	%fd56, %fd51, %fd55;
	sub.f64 	%fd57, %fd51, %fd56;
	add.f64 	%fd58, %fd55, %fd57;
	add.f64 	%fd59, %fd20, %fd56;
	sub.f64 	%fd60, %fd20, %fd59;
	add.f64 	%fd61, %fd56, %fd60;
	add.f64 	%fd62, %fd58, %fd61;
	add.f64 	%fd63, %fd32, %fd62;
	add.f64 	%fd64, %fd59, %fd63;
	sub.f64 	%fd65, %fd59, %fd64;
	add.f64 	%fd66, %fd63, %fd65;
	xor.b32  	%r25, %r48, -2147483648;
	mov.b32 	%r26, 1127219200;
	mov.b64 	%fd67, {%r25, %r26};
	mov.b32 	%r27, -2147483648;
	mov.b64 	%fd68, {%r27, %r26};
	sub.f64 	%fd69, %fd67, %fd68;
	fma.rn.f64 	%fd70, %fd69, 0d3FE62E42FEFA39EF, %fd64;
	fma.rn.f64 	%fd71, %fd69, 0dBFE62E42FEFA39EF, %fd70;
	sub.f64 	%fd72, %fd71, %fd64;
	sub.f64 	%fd73, %fd66, %fd72;
	fma.rn.f64 	%fd74, %fd69, 0d3C7ABC9E3B39803F, %fd73;
	add.f64 	%fd75, %fd70, %fd74;
	sub.f64 	%fd76, %fd70, %fd75;
	add.f64 	%fd77, %fd74, %fd76;
	mov.f64 	%fd78, 0d4000000000000000;
	{
	.reg .b32 %temp; 
	mov.b64 	{%temp, %r28}, %fd78;
	}
	{
	.reg .b32 %temp; 
	mov.b64 	{%r29, %temp}, %fd78;
	}
	shl.b32 	%r30, %r28, 1;
	setp.gt.u32 	%p3, %r30, -33554433;
	and.b32  	%r31, %r28, -15728641;
	selp.b32 	%r32, %r31, %r28, %p3;
	mov.b64 	%fd79, {%r29, %r32};
	mul.rn.f64 	%fd80, %fd75, %fd79;
	neg.f64 	%fd81, %fd80;
	fma.rn.f64 	%fd82, %fd75, %fd79, %fd81;
	fma.rn.f64 	%fd83, %fd77, %fd79, %fd82;
	add.f64 	%fd4, %fd80, %fd83;
	sub.f64 	%fd84, %fd80, %fd4;
	add.f64 	%fd5, %fd83, %fd84;
	fma.rn.f64 	%fd85, %fd4, 0d3FF71547652B82FE, 0d4338000000000000;
	{
	.reg .b32 %temp; 
	mov.b64 	{%r13, %temp}, %fd85;
	}
	mov.f64 	%fd86, 0dC338000000000000;
	add.rn.f64 	%fd87, %fd85, %fd86;
	fma.rn.f64 	%fd88, %fd87, 0dBFE62E42FEFA39EF, %fd4;
	fma.rn.f64 	%fd89, %fd87, 0dBC7ABC9E3B39803F, %fd88;
	fma.rn.f64 	%fd90, %fd89, 0d3E5ADE1569CE2BDF, 0d3E928AF3FCA213EA;
	fma.rn.f64 	%fd91, %fd90, %fd89, 0d3EC71DEE62401315;
	fma.rn.f64 	%fd92, %fd91, %fd89, 0d3EFA01997C89EB71;
	fma.rn.f64 	%fd93, %fd92, %fd89, 0d3F2A01A014761F65;
	fma.rn.f64 	%fd94, %fd93, %fd89, 0d3F56C16C1852B7AF;
	fma.rn.f64 	%fd95, %fd94, %fd89, 0d3F81111111122322;
	fma.rn.f64 	%fd96, %fd95, %fd89, 0d3FA55555555502A1;
	fma.rn.f64 	%fd97, %fd96, %fd89, 0d3FC5555555555511;
	fma.rn.f64 	%fd98, %fd97, %fd89, 0d3FE000000000000B;
	fma.rn.f64 	%fd99, %fd98, %fd89, 0d3FF0000000000000;
	fma.rn.f64 	%fd100, %fd99, %fd89, 0d3FF0000000000000;
	{
	.reg .b32 %temp; 
	mov.b64 	{%r14, %temp}, %fd100;
	}
	{
	.reg .b32 %temp; 
	mov.b64 	{%temp, %r15}, %fd100;
	}
	shl.b32 	%r33, %r13, 20;
	add.s32 	%r34, %r33, %r15;
	mov.b64 	%fd108, {%r14, %r34};
	{
	.reg .b32 %temp; 
	mov.b64 	{%temp, %r35}, %fd4;
	}
	mov.b32 	%f2, %r35;
	abs.f32 	%f1, %f2;
	setp.lt.f32 	%p4, %f1, 0f4086232B;
	@%p4 bra 	$L__BB1_7;
	setp.lt.f64 	%p5, %fd4, 0d0000000000000000;
	add.f64 	%fd101, %fd4, 0d7FF0000000000000;
	selp.f64 	%fd108, 0d0000000000000000, %fd101, %p5;
	setp.geu.f32 	%p6, %f1, 0f40874800;
	@%p6 bra 	$L__BB1_7;
	shr.u32 	%r36, %r13, 31;
	add.s32 	%r37, %r13, %r36;
	shr.s32 	%r38, %r37, 1;
	shl.b32 	%r39, %r38, 20;
	add.s32 	%r40, %r15, %r39;
	mov.b64 	%fd102, {%r14, %r40};
	sub.s32 	%r41, %r13, %r38;
	shl.b32 	%r42, %r41, 20;
	add.s32 	%r43, %r42, 1072693248;
	mov.b32 	%r44, 0;
	mov.b64 	%fd103, {%r44, %r43};
	mul.f64 	%fd108, %fd103, %fd102;
$L__BB1_7:
	abs.f64 	%fd104, %fd108;
	setp.eq.f64 	%p7, %fd104, 0d7FF0000000000000;
	fma.rn.f64 	%fd105, %fd108, %fd5, %fd108;
	selp.f64 	%fd106, %fd108, %fd105, %p7;
	st.param.f64 	[func_retval0], %fd106;
	ret;

}


// ===== COMPILED SASS (sm_100) =====

	.target	sm_100

	.elftype	@"ET_EXEC"


//--------------------- .note.nv.tkinfo           --------------------------
	.section	.note.nv.tkinfo,"",@"SHT_NOTE"
	.sectionflags	@"SHF_NOTE_NV_TKINFO"
	.tkinfo
        /*0018*/ 	.word	0x00000002
        /*0030*/ 	.string	""
        /*0030*/ 	.string	"ptxas"
        /*0030*/ 	.string	"Cuda compilation tools, release 13.0, V13.0.88"
        /*0030*/ 	.string	"Build cuda_13.0.r13.0/compiler.36424714_0"
        /*0030*/ 	.string	"-arch sm_100 -m 64 "



//--------------------- .note.nv.cuinfo           --------------------------
	.section	.note.nv.cuinfo,"",@"SHT_NOTE"
	.sectionflags	@"SHF_NOTE_NV_CUINFO"
        /*0018*/ 	.short	0x0002
        /*001a*/ 	.short	0x0064
        /*001c*/ 	.short	0x0082
	.zero		2


//--------------------- .nv.info                  --------------------------
	.section	.nv.info,"",@"SHT_CUDA_INFO"
	.align	4


	//----- nvinfo : EIATTR_REGCOUNT
	.align		4
        /*0000*/ 	.byte	0x04, 0x2f
        /*0002*/ 	.short	(.L_4 - .L_3)
	.align		4
.L_3:
        /*0004*/ 	.word	index@(_Z20kernel_loglikelihoodiPddddddddS_)
        /*0008*/ 	.word	0x0000004c


	//----- nvinfo : EIATTR_FRAME_SIZE
	.align		4
.L_4:
        /*000c*/ 	.byte	0x04, 0x11
        /*000e*/ 	.short	(.L_6 - .L_5)
	.align		4
.L_5:
        /*0010*/ 	.word	index@($_Z20kernel_loglikelihoodiPddddddddS_$__internal_accurate_pow)
        /*0014*/ 	.word	0x000000a0


	//----- nvinfo : EIATTR_FRAME_SIZE
	.align		4
.L_6:
        /*0018*/ 	.byte	0x04, 0x11
        /*001a*/ 	.short	(.L_8 - .L_7)
	.align		4
.L_7:
        /*001c*/ 	.word	index@($__internal_1_$__cuda_sm20_dsqrt_rn_f64_mediumpath_v1)
        /*0020*/ 	.word	0x000000a0


	//----- nvinfo : EIATTR_FRAME_SIZE
	.align		4
.L_8:
        /*0024*/ 	.byte	0x04, 0x11
        /*0026*/ 	.short	(.L_10 - .L_9)
	.align		4
.L_9:
        /*0028*/ 	.word	index@($__internal_0_$__cuda_sm20_div_rn_f64_full)
        /*002c*/ 	.word	0x000000a0


	//----- nvinfo : EIATTR_FRAME_SIZE
	.align		4
.L_10:
        /*0030*/ 	.byte	0x04, 0x11
        /*0032*/ 	.short	(.L_12 - .L_11)
	.align		4
.L_11:
        /*0034*/ 	.word	index@(_Z20kernel_loglikelihoodiPddddddddS_)
        /*0038*/ 	.word	0x000000a0


	//----- nvinfo : EIATTR_MIN_STACK_SIZE
	.align		4
.L_12:
        /*003c*/ 	.byte	0x04, 0x12
        /*003e*/ 	.short	(.L_14 - .L_13)
	.align		4
.L_13:
        /*0040*/ 	.word	index@(_Z20kernel_loglikelihoodiPddddddddS_)
        /*0044*/ 	.word	0x000000a0
.L_14:


//--------------------- .nv.compat                --------------------------
	.section	.nv.compat,"",@"SHT_CUDA_COMPAT_INFO"
	.align	4
        /*0000*/ 	.byte	0x02, 0x09, 0x00, 0x00, 0x02, 0x02, 0x01, 0x00, 0x02, 0x05, 0x05, 0x00, 0x03, 0x07, 0x01, 0x01
        /*0010*/ 	.byte	0x02, 0x03, 0x00, 0x00, 0x02, 0x06, 0x01, 0x00, 0x04, 0x0b, 0x08, 0x00, 0x01, 0x00, 0x00, 0x00
        /*0020*/ 	.byte	0x00, 0x00, 0x00, 0x00


//--------------------- .nv.info._Z20kernel_loglikelihoodiPddddddddS_ --------------------------
	.section	.nv.info._Z20kernel_loglikelihoodiPddddddddS_,"",@"SHT_CUDA_INFO"
	.sectionflags	@""
	.align	4


	//----- nvinfo : EIATTR_CUDA_API_VERSION
	.align		4
        /*0000*/ 	.byte	0x04, 0x37
        /*0002*/ 	.short	(.L_16 - .L_15)
.L_15:
        /*0004*/ 	.word	0x00000082


	//----- nvinfo : EIATTR_KPARAM_INFO
	.align		4
.L_16:
        /*0008*/ 	.byte	0x04, 0x17
        /*000a*/ 	.short	(.L_18 - .L_17)
.L_17:
        /*000c*/ 	.word	0x00000000
        /*0010*/ 	.short	0x0009
        /*0012*/ 	.short	0x0048
        /*0014*/ 	.byte	0x00, 0xf5, 0x21, 0x00


	//----- nvinfo : EIATTR_KPARAM_INFO
	.align		4
.L_18:
        /*0018*/ 	.byte	0x04, 0x17
        /*001a*/ 	.short	(.L_20 - .L_19)
.L_19:
        /*001c*/ 	.word	0x00000000
        /*0020*/ 	.short	0x0008
        /*0022*/ 	.short	0x0040
        /*0024*/ 	.byte	0x00, 0xf0, 0x21, 0x00


	//----- nvinfo : EIATTR_KPARAM_INFO
	.align		4
.L_20:
        /*0028*/ 	.byte	0x04, 0x17
        /*002a*/ 	.short	(.L_22 - .L_21)
.L_21:
        /*002c*/ 	.word	0x00000000
        /*0030*/ 	.short	0x0007
        /*0032*/ 	.short	0x0038
        /*0034*/ 	.byte	0x00, 0xf0, 0x21, 0x00


	//----- nvinfo : EIATTR_KPARAM_INFO
	.align		4
.L_22:
        /*0038*/ 	.byte	0x04, 0x17
        /*003a*/ 	.short	(.L_24 - .L_23)
.L_23:
        /*003c*/ 	.word	0x00000000
        /*0040*/ 	.short	0x0006
        /*0042*/ 	.short	0x0030
        /*0044*/ 	.byte	0x00, 0xf0, 0x21, 0x00


	//----- nvinfo : EIATTR_KPARAM_INFO
	.align		4
.L_24:
        /*0048*/ 	.byte	0x04, 0x17
        /*004a*/ 	.short	(.L_26 - .L_25)
.L_25:
        /*004c*/ 	.word	0x00000000
        /*0050*/ 	.short	0x0005
        /*0052*/ 	.short	0x0028
        /*0054*/ 	.byte	0x00, 0xf0, 0x21, 0x00


	//----- nvinfo : EIATTR_KPARAM_INFO
	.align		4
.L_26:
        /*0058*/ 	.byte	0x04, 0x17
        /*005a*/ 	.short	(.L_28 - .L_27)
.L_27:
        /*005c*/ 	.word	0x00000000
        /*0060*/ 	.short	0x0004
        /*0062*/ 	.short	0x0020
        /*0064*/ 	.byte	0x00, 0xf0, 0x21, 0x00


	//----- nvinfo : EIATTR_KPARAM_INFO
	.align		4
.L_28:
        /*0068*/ 	.byte	0x04, 0x17
        /*006a*/ 	.short	(.L_30 - .L_29)
.L_29:
        /*006c*/ 	.word	0x00000000
        /*0070*/ 	.short	0x0003
        /*0072*/ 	.short	0x0018
        /*0074*/ 	.byte	0x00, 0xf0, 0x21, 0x00


	//----- nvinfo : EIATTR_KPARAM_INFO
	.align		4
.L_30:
        /*0078*/ 	.byte	0x04, 0x17
        /*007a*/ 	.short	(.L_32 - .L_31)
.L_31:
        /*007c*/ 	.word	0x00000000
        /*0080*/ 	.short	0x0002
        /*0082*/ 	.short	0x0010
        /*0084*/ 	.byte	0x00, 0xf0, 0x21, 0x00


	//----- nvinfo : EIATTR_KPARAM_INFO
	.align		4
.L_32:
        /*0088*/ 	.byte	0x04, 0x17
        /*008a*/ 	.short	(.L_34 - .L_33)
.L_33:
        /*008c*/ 	.word	0x00000000
        /*0090*/ 	.short	0x0001
        /*0092*/ 	.short	0x0008
        /*0094*/ 	.byte	0x00, 0xf5, 0x21, 0x00


	//----- nvinfo : EIATTR_KPARAM_INFO
	.align		4
.L_34:
        /*0098*/ 	.byte	0x04, 0x17
        /*009a*/ 	.short	(.L_36 - .L_35)
.L_35:
        /*009c*/ 	.word	0x00000000
        /*00a0*/ 	.short	0x0000
        /*00a2*/ 	.short	0x0000
        /*00a4*/ 	.byte	0x00, 0xf0, 0x11, 0x00


	//----- nvinfo : EIATTR_SPARSE_MMA_MASK
	.align		4
.L_36:
        /*00a8*/ 	.byte	0x03, 0x50
        /*00aa*/ 	.short	0x0000


	//----- nvinfo : EIATTR_MAXREG_COUNT
	.align		4
        /*00ac*/ 	.byte	0x03, 0x1b
        /*00ae*/ 	.short	0x00ff


	//----- nvinfo : EIATTR_MERCURY_ISA_VERSION
	.align		4
        /*00b0*/ 	.byte	0x03, 0x5f
        /*00b2*/ 	.short	0x0101


	//----- nvinfo : EIATTR_VRC_CTA_INIT_COUNT
	.align		4
        /*00b4*/ 	.byte	0x02, 0x4a
	.zero		1
	.zero		1


	//----- nvinfo : EIATTR_EXIT_INSTR_OFFSETS
	.align		4
        /*00b8*/ 	.byte	0x04, 0x1c
        /*00ba*/ 	.short	(.L_38 - .L_37)


	//   ....[0]....
.L_37:
        /*00bc*/ 	.word	0x000000b0


	//   ....[1]....
        /*00c0*/ 	.word	0x00009dd0


	//----- nvinfo : EIATTR_CRS_STACK_SIZE
	.align		4
.L_38:
        /*00c4*/ 	.byte	0x04, 0x1e
        /*00c6*/ 	.short	(.L_40 - .L_39)
.L_39:
        /*00c8*/ 	.word	0x00000000


	//----- nvinfo : EIATTR_CBANK_PARAM_SIZE
	.align		4
.L_40:
        /*00cc*/ 	.byte	0x03, 0x19
        /*00ce*/ 	.short	0x0050


	//----- nvinfo : EIATTR_PARAM_CBANK
	.align		4
        /*00d0*/ 	.byte	0x04, 0x0a
        /*00d2*/ 	.short	(.L_42 - .L_41)
	.align		4
.L_41:
        /*00d4*/ 	.word	index@(.nv.constant0._Z20kernel_loglikelihoodiPddddddddS_)
        /*00d8*/ 	.short	0x0380
        /*00da*/ 	.short	0x0050


	//----- nvinfo : EIATTR_SW_WAR
	.align		4
.L_42:
        /*00dc*/ 	.byte	0x04, 0x36
        /*00de*/ 	.short	(.L_44 - .L_43)
.L_43:
        /*00e0*/ 	.word	0x00000008
.L_44:


//--------------------- .nv.callgraph             --------------------------
	.section	.nv.callgraph,"",@"SHT_CUDA_CALLGRAPH"
	.align	4
	.sectionentsize	8
	.align		4
        /*0000*/ 	.word	0x00000000
	.align		4
        /*0004*/ 	.word	0xffffffff
	.align		4
        /*0008*/ 	.word	0x00000000
	.align		4
        /*000c*/ 	.word	0xfffffffe
	.align		4
        /*0010*/ 	.word	0x00000000
	.align		4
        /*0014*/ 	.word	0xfffffffd
	.align		4
        /*0018*/ 	.word	0x00000000
	.align		4
        /*001c*/ 	.word	0xfffffffc


//--------------------- .nv.constant3             --------------------------
	.section	.nv.constant3,"a",@progbits
	.align	8
.nv.constant3:
	.type		wg,@object
	.size		wg,(wgk - wg)
wg:
        /*0000*/ 	.byte	0x1f, 0xdc, 0x62, 0x8b, 0x5f, 0x11, 0xb1, 0x3f, 0xe5, 0xef, 0x78, 0xc8, 0x38, 0x21, 0xc3, 0x3f
        /*0010*/ 	.byte	0x31, 0xbc, 0x00, 0x9d, 0x05, 0x0b, 0xcc, 0x3f, 0xfe, 0x9b, 0x55, 0x7a, 0xaa, 0x3b, 0xd1, 0x3f
        /*0020*/ 	.byte	0xef, 0xd6, 0x14, 0x70, 0xde, 0xe9, 0xd2, 0x3f
	.type		wgk,@object
	.size		wgk,(xgk - wgk)
wgk:
        /*0028*/ 	.byte	0x3f, 0x88, 0xca, 0xdb, 0x5b, 0xf3, 0x87, 0x3f, 0x42, 0x40, 0xa9, 0xa4, 0x76, 0xab, 0xa0, 0x3f
        /*0038*/ 	.byte	0xa2, 0x99, 0x19, 0x02, 0xf7, 0x08, 0xac, 0x3f, 0xe5, 0x22, 0x37, 0xd5, 0xcc, 0x35, 0xb3, 0x3f
        /*0048*/ 	.byte	0x89, 0xb3, 0xdc, 0xdd, 0x11, 0xd7, 0xb7, 0x3f, 0x8f, 0x81, 0xa8, 0xfd, 0xcb, 0x00, 0xbc, 0x3f
        /*0058*/ 	.byte	0xde, 0x2d, 0x5d, 0x8f, 0x2b, 0x9d, 0xbf, 0x3f, 0xd4, 0x48, 0x69, 0xd1, 0x26, 0x3e, 0xc1, 0x3f
        /*0068*/ 	.byte	0x05, 0x0e, 0x6c, 0x61, 0x7b, 0x46, 0xc2, 0x3f, 0xb5, 0x1e, 0xf2, 0x6f, 0x1d, 0xe9, 0xc2, 0x3f
        /*0078*/ 	.byte	0x0f, 0xd1, 0x7c, 0x2b, 0x08, 0x21, 0xc3, 0x3f
	.type		xgk,@object
	.size		xgk,(.L_2 - xgk)
xgk:
        /*0080*/ 	.byte	0xe5, 0x2a, 0x27, 0x69, 0x6c, 0xdc, 0xef, 0x3f, 0xd8, 0xf2, 0x2a, 0x06, 0x3e, 0x2a, 0xef, 0x3f
        /*0090*/ 	.byte	0xc6, 0x11, 0xb0, 0xa4, 0xd9, 0xc3, 0xed, 0x3f, 0xf3, 0xb2, 0x9c, 0x5e, 0x99, 0xae, 0xeb, 0x3f
        /*00a0*/ 	.byte	0x62, 0x6c, 0xfa, 0x74, 0x75, 0xfc, 0xe8, 0x3f, 0x98, 0xe1, 0x8d, 0x22, 0xb9, 0xbd, 0xe5, 0x3f
        /*00b0*/ 	.byte	0x20, 0xc1, 0x1f, 0x40, 0x1b, 0x02, 0xe2, 0x3f, 0xdc, 0x6a, 0x01, 0x09, 0xc0, 0xbc, 0xdb, 0x3f
        /*00c0*/ 	.byte	0x37, 0xa1, 0x5e, 0x29, 0x55, 0xd7, 0xd2, 0x3f, 0x7a, 0xe2, 0x91, 0x78, 0x50, 0x0e, 0xc3, 0x3f
        /*00d0*/ 	.byte	0x00, 0x00, 0x00, 0x00, 0x00, 0x00, 0x00, 0x00
.L_2:


//--------------------- .text._Z20kernel_loglikelihoodiPddddddddS_ --------------------------
	.section	.text._Z20kernel_loglikelihoodiPddddddddS_,"ax",@progbits
	.align	128
        .global         _Z20kernel_loglikelihoodiPddddddddS_
        .type           _Z20kernel_loglikelihoodiPddddddddS_,@function
        .size           _Z20kernel_loglikelihoodiPddddddddS_,(.L_x_93 - _Z20kernel_loglikelihoodiPddddddddS_)
        .other          _Z20kernel_loglikelihoodiPddddddddS_,@"STO_CUDA_ENTRY STV_DEFAULT"
_Z20kernel_loglikelihoodiPddddddddS_:
.text._Z20kernel_loglikelihoodiPddddddddS_:
[----:B------:R-:W0:Y:S01]  /*0000*/  LDC R1, c[0x0][0x37c] ;  /* 0x0000df00ff017b82 */ /* 0x000e220000000800 */
[----:B------:R-:W1:Y:S07]  /*0010*/  S2R R0, SR_TID.X ;  /* 0x0000000000007919 */ /* 0x000e6e0000002100 */
[----:B------:R-:W1:Y:S01]  /*0020*/  S2UR UR4, SR_CTAID.X ;  /* 0x00000000000479c3 */ /* 0x000e620000002500 */
[----:B------:R-:W2:Y:S01]  /*0030*/  LDCU UR5, c[0x0][0x380] ;  /* 0x00007000ff0577ac */ /* 0x000ea20008000800 */
[----:B0-----:R-:W-:Y:S01]  /*0040*/  VIADD R1, R1, 0xffffff60 ;  /* 0xffffff6001017836 */ /* 0x001fe20000000000 */
[----:B------:R-:W0:Y:S05]  /*0050*/  LDCU.64 UR6, c[0x0][0x3a0] ;  /* 0x00007400ff0677ac */ /* 0x000e2a0008000a00 */
[----:B------:R-:W1:Y:S01]  /*0060*/  LDC R3, c[0x0][0x360] ;  /* 0x0000d800ff037b82 */ /* 0x000e620000000800 */
[----:B0-----:R-:W-:-:S02]  /*0070*/  IMAD.U32 R64, RZ, RZ, UR6 ;  /* 0x00000006ff407e24 */ /* 0x001fc4000f8e00ff */
[----:B------:R-:W-:Y:S02]  /*0080*/  IMAD.U32 R65, RZ, RZ, UR7 ;  /* 0x00000007ff417e24 */ /* 0x000fe4000f8e00ff */
[----:B-1----:R-:W-:-:S05]  /*0090*/  IMAD R0, R3, UR4, R0 ;  /* 0x0000000403007c24 */ /* 0x002fca000f8e0200 */
[----:B--2---:R-:W-:-:S13]  /*00a0*/  ISETP.GE.AND P0, PT, R0, UR5, PT ;  /* 0x0000000500007c0c */ /* 0x004fda000bf06270 */
[----:B------:R-:W-:Y:S05]  /*00b0*/  @P0 EXIT ;  /* 0x000000000000094d */ /* 0x000fea0003800000 */
[----:B------:R-:W0:Y:S01]  /*00c0*/  LDC.64 R62, c[0x0][0x388] ;  /* 0x0000e200ff3e7b82 */ /* 0x000e220000000a00 */
[----:B------:R-:W1:Y:S01]  /*00d0*/  LDCU.64 UR16, c[0x0][0x358] ;  /* 0x00006b00ff1077ac */ /* 0x000e620008000a00 */
[----:B------:R-:W2:Y:S06]  /*00e0*/  LDCU UR6, c[0x0][0x3a4] ;  /* 0x00007480ff0677ac */ /* 0x000eac0008000800 */
[----:B------:R-:W3:Y:S01]  /*00f0*/  LDC.64 R8, c[0x0][0x3a0] ;  /* 0x0000e800ff087b82 */ /* 0x000ee20000000a00 */
[----:B------:R-:W-:Y:S01]  /*0100*/  IMAD.MOV.U32 R2, RZ, RZ, 0x1 ;  /* 0x00000001ff027424 */ /* 0x000fe200078e00ff */
[----:B------:R-:W4:Y:S01]  /*0110*/  LDCU.64 UR4, c[0x0][0x390] ;  /* 0x00007200ff0477ac */ /* 0x000f220008000a00 */
[----:B0-----:R-:W-:-:S06]  /*0120*/  IMAD.WIDE R62, R0, 0x8, R62 ;  /* 0x00000008003e7825 */ /* 0x001fcc00078e023e */
[----:B-1----:R-:W4:Y:S01]  /*0130*/  LDG.E.64 R62, desc[UR16][R62.64] ;  /* 0x000000103e3e7981 */ /* 0x002f22000c1e1b00 */
[----:B--2---:R-:W3:Y:S01]  /*0140*/  MUFU.RCP64H R3, UR6 ;  /* 0x0000000600037d08 */ /* 0x004ee20008001800 */
[----:B------:R-:W-:Y:S01]  /*0150*/  BSSY.RECONVERGENT B0, `(.L_x_0) ;  /* 0x0000016000007945 */ /* 0x000fe20003800200 */
[----:B---3--:R-:W-:-:S08]  /*0160*/  DFMA R4, R2, -R8, 1 ;  /* 0x3ff000000204742b */ /* 0x008fd00000000808 */
[----:B------:R-:W-:-:S08]  /*0170*/  DFMA R4, R4, R4, R4 ;  /* 0x000000040404722b */ /* 0x000fd00000000004 */
[----:B------:R-:W-:-:S08]  /*0180*/  DFMA R2, R2, R4, R2 ;  /* 0x000000040202722b */ /* 0x000fd00000000002 */
[----:B------:R-:W-:-:S08]  /*0190*/  DFMA R6, R2, -R8, 1 ;  /* 0x3ff000000206742b */ /* 0x000fd00000000808 */
[----:B------:R-:W-:Y:S02]  /*01a0*/  DFMA R6, R2, R6, R2 ;  /* 0x000000060206722b */ /* 0x000fe40000000002 */
[----:B----4-:R-:W-:-:S08]  /*01b0*/  DADD R4, R62, -UR4 ;  /* 0x800000043e047e29 */ /* 0x010fd00008000000 */
[----:B------:R-:W-:Y:S02]  /*01c0*/  DMUL R16, R4, R6 ;  /* 0x0000000604107228 */ /* 0x000fe40000000000 */
[----:B------:R-:W-:-:S06]  /*01d0*/  FSETP.GEU.AND P1, PT, |R5|, 6.5827683646048100446e-37, PT ;  /* 0x036000000500780b */ /* 0x000fcc0003f2e200 */
[----:B------:R-:W-:-:S08]  /*01e0*/  DFMA R2, R16, -R8, R4 ;  /* 0x800000081002722b */ /* 0x000fd00000000004 */
[----:B------:R-:W-:-:S10]  /*01f0*/  DFMA R16, R6, R2, R16 ;  /* 0x000000020610722b */ /* 0x000fd40000000010 */
[----:B------:R-:W-:-:S05]  /*0200*/  FFMA R2, RZ, UR6, R17 ;  /* 0x00000006ff027c23 */ /* 0x000fca0008000011 */
[----:B------:R-:W-:-:S13]  /*0210*/  FSETP.GT.AND P0, PT, |R2|, 1.469367938527859385e-39, PT ;  /* 0x001000000200780b */ /* 0x000fda0003f04200 */
[----:B------:R-:W-:Y:S05]  /*0220*/  @P0 BRA P1, `(.L_x_1) ;  /* 0x0000000000200947 */ /* 0x000fea0000800000 */
[----:B------:R-:W0:Y:S01]  /*0230*/  LDCU.64 UR4, c[0x0][0x3a0] ;  /* 0x00007400ff0477ac */ /* 0x000e220008000a00 */
[----:B------:R-:W-:Y:S01]  /*0240*/  IMAD.MOV.U32 R8, RZ, RZ, R4 ;  /* 0x000000ffff087224 */ /* 0x000fe200078e0004 */
[----:B------:R-:W-:Y:S01]  /*0250*/  MOV R6, 0x290 ;  /* 0x0000029000067802 */ /* 0x000fe20000000f00 */
[----:B0-----:R-:W-:Y:S02]  /*0260*/  IMAD.U32 R24, RZ, RZ, UR4 ;  /* 0x00000004ff187e24 */ /* 0x001fe4000f8e00ff */
[----:B------:R-:W-:-:S07]  /*0270*/  IMAD.U32 R25, RZ, RZ, UR5 ;  /* 0x00000005ff197e24 */ /* 0x000fce000f8e00ff */
[----:B------:R-:W-:Y:S05]  /*0280*/  CALL.REL.NOINC `($__internal_0_$__cuda_sm20_div_rn_f64_full) ;  /* 0x0000009800d47944 */ /* 0x000fea0003c00000 */
[----:B------:R-:W-:Y:S01]  /*0290*/  IMAD.MOV.U32 R16, RZ, RZ, R8 ;  /* 0x000000ffff107224 */ /* 0x000fe200078e0008 */
[----:B------:R-:W-:-:S07]  /*02a0*/  MOV R17, R5 ;  /* 0x0000000500117202 */ /* 0x000fce0000000f00 */
.L_x_1:
[----:B------:R-:W-:Y:S05]  /*02b0*/  BSYNC.RECONVERGENT B0 ;  /* 0x0000000000007941 */ /* 0x000fea0003800200 */
.L_x_0:
[----:B------:R-:W-:Y:S01]  /*02c0*/  DADD R4, -RZ, |R16| ;  /* 0x00000000ff047229 */ /* 0x000fe20000000510 */
[----:B------:R-:W-:Y:S01]  /*02d0*/  BSSY.RECONVERGENT B0, `(.L_x_2) ;  /* 0x0000004000007945 */ /* 0x000fe20003800200 */
[----:B------:R-:W-:-:S08]  /*02e0*/  MOV R6, 0x310 ;  /* 0x0000031000067802 */ /* 0x000fd00000000f00 */
[----:B------:R-:W-:-:S07]  /*02f0*/  IMAD.MOV.U32 R8, RZ, RZ, R4 ;  /* 0x000000ffff087224 */ /* 0x000fce00078e0004 */
[----:B------:R-:W-:Y:S05]  /*0300*/  CALL.REL.NOINC `($_Z20kernel_loglikelihoodiPddddddddS_$__internal_accurate_pow) ;  /* 0x000000a000d47944 */ /* 0x000fea0003c00000 */
[----:B------:R-:W-:Y:S05]  /*0310*/  BSYNC.RECONVERGENT B0 ;  /* 0x0000000000007941 */ /* 0x000fea0003800200 */
.L_x_2:
[C---:B------:R-:W-:Y:S01]  /*0320*/  DADD R2, R16.reuse, 2 ;  /* 0x4000000010027429 */ /* 0x040fe20000000000 */
[----:B------:R-:W0:Y:S01]  /*0330*/  LDC.64 R10, c[0x0][0x3a8] ;  /* 0x0000ea00ff0a7b82 */ /* 0x000e220000000a00 */
[----:B------:R-:W0:Y:S01]  /*0340*/  LDCU.64 UR4, c[0x0][0x3b8] ;  /* 0x00007700ff0477ac */ /* 0x000e220008000a00 */
[----:B------:R-:W-:Y:S01]  /*0350*/  DSETP.NEU.AND P0, PT, R16, RZ, PT ;  /* 0x000000ff1000722a */ /* 0x000fe20003f0d000 */
[----:B------:R-:W-:Y:S01]  /*0360*/  IMAD.MOV.U32 R12, RZ, RZ, R8 ;  /* 0x000000ffff0c7224 */ /* 0x000fe200078e0008 */
[----:B------:R-:W-:Y:S01]  /*0370*/  BSSY.RECONVERGENT B0, `(.L_x_3) ;  /* 0x000000f000007945 */ /* 0x000fe20003800200 */
[----:B------:R-:W-:Y:S02]  /*0380*/  IMAD.MOV.U32 R13, RZ, RZ, R9 ;  /* 0x000000ffff0d7224 */ /* 0x000fe400078e0009 */
[----:B------:R-:W-:Y:S02]  /*0390*/  IMAD.MOV.U32 R4, RZ, RZ, R12 ;  /* 0x000000ffff047224 */ /* 0x000fe400078e000c */
[----:B------:R-:W-:Y:S01]  /*03a0*/  LOP3.LUT R2, R3, 0x7ff00000, RZ, 0xc0, !PT ;  /* 0x7ff0000003027812 */ /* 0x000fe200078ec0ff */
[----:B------:R-:W-:-:S03]  /*03b0*/  IMAD.MOV.U32 R5, RZ, RZ, R13 ;  /* 0x000000ffff057224 */ /* 0x000fc600078e000d */
[----:B------:R-:W-:-:S03]  /*03c0*/  ISETP.NE.AND P1, PT, R2, 0x7ff00000, PT ;  /* 0x7ff000000200780c */ /* 0x000fc60003f25270 */
[----:B------:R-:W-:Y:S01]  /*03d0*/  @!P0 CS2R R4, SRZ ;  /* 0x0000000000048805 */ /* 0x000fe2000001ff00 */
[----:B0-----:R-:W-:-:S09]  /*03e0*/  DMUL R10, R10, -UR4 ;  /* 0x800000040a0a7c28 */ /* 0x001fd20008000000 */
[----:B------:R-:W-:Y:S05]  /*03f0*/  @P1 BRA `(.L_x_4) ;  /* 0x0000000000181947 */ /* 0x000fea0003800000 */
[----:B------:R-:W-:-:S14]  /*0400*/  DSETP.NAN.AND P0, PT, R16, R16, PT ;  /* 0x000000101000722a */ /* 0x000fdc0003f08000 */
[----:B------:R-:W-:Y:S01]  /*0410*/  @P0 DADD R4, R16, 2 ;  /* 0x4000000010040429 */ /* 0x000fe20000000000 */
[----:B------:R-:W-:Y:S10]  /*0420*/  @P0 BRA `(.L_x_4) ;  /* 0x00000000000c0947 */ /* 0x000ff40003800000 */
[----:B------:R-:W-:-:S14]  /*0430*/  DSETP.NEU.AND P0, PT, |R16|, +INF , PT ;  /* 0x7ff000001000742a */ /* 0x000fdc0003f0d200 */
[----:B------:R-:W-:Y:S02]  /*0440*/  @!P0 IMAD.MOV.U32 R4, RZ, RZ, 0x0 ;  /* 0x00000000ff048424 */ /* 0x000fe400078e00ff */
[----:B------:R-:W-:-:S07]  /*0450*/  @!P0 IMAD.MOV.U32 R5, RZ, RZ, 0x7ff00000 ;  /* 0x7ff00000ff058424 */ /* 0x000fce00078e00ff */
.L_x_4:
[----:B------:R-:W-:Y:S05]  /*0460*/  BSYNC.RECONVERGENT B0 ;  /* 0x0000000000007941 */ /* 0x000fea0003800200 */
.L_x_3:
[----:B------:R-:W-:Y:S01]  /*0470*/  DMUL R4, R4, 0.5 ;  /* 0x3fe0000004047828 */ /* 0x000fe20000000000 */
[----:B------:R-:W-:Y:S01]  /*0480*/  UMOV UR4, 0xfefa39ef ;  /* 0xfefa39ef00047882 */ /* 0x000fe20000000000 */
[----:B------:R-:W-:Y:S01]  /*0490*/  DSETP.NEU.AND P0, PT, R16, 1, PT ;  /* 0x3ff000001000742a */ /* 0x000fe20003f0d000 */
[----:B------:R-:W-:Y:S01]  /*04a0*/  UMOV UR5, 0x3fe62e42 ;  /* 0x3fe62e4200057882 */ /* 0x000fe20000000000 */
[----:B------:R-:W-:Y:S06]  /*04b0*/  BSSY.RECONVERGENT B0, `(.L_x_5) ;  /* 0x000003b000007945 */ /* 0x000fec0003800200 */
[----:B------:R-:W-:-:S02]  /*04c0*/  FSEL R4, R4, RZ, P0 ;  /* 0x000000ff04047208 */ /* 0x000fc40000000000 */
[----:B------:R-:W-:-:S06]  /*04d0*/  FSEL R5, R5, 1.75, P0 ;  /* 0x3fe0000005057808 */ /* 0x000fcc0000000000 */
[----:B------:R-:W-:Y:S01]  /*04e0*/  DADD R8, R10, -R4 ;  /* 0x000000000a087229 */ /* 0x000fe20000000804 */
[----:B------:R-:W-:Y:S01]  /*04f0*/  IMAD.MOV.U32 R4, RZ, RZ, 0x652b82fe ;  /* 0x652b82feff047424 */ /* 0x000fe200078e00ff */
[----:B------:R-:W-:-:S06]  /*0500*/  MOV R5, 0x3ff71547 ;  /* 0x3ff7154700057802 */ /* 0x000fcc0000000f00 */
[----:B------:R-:W-:Y:S02]  /*0510*/  DFMA R14, R8, R4, 6.75539944105574400000e+15 ;  /* 0x43380000080e742b */ /* 0x000fe40000000004 */
[----:B------:R-:W-:-:S06]  /*0520*/  FSETP.GEU.AND P0, PT, |R9|, 4.1917929649353027344, PT ;  /* 0x4086232b0900780b */ /* 0x000fcc0003f0e200 */
[----:B------:R-:W-:-:S08]  /*0530*/  DADD R4, R14, -6.75539944105574400000e+15 ;  /* 0xc33800000e047429 */ /* 0x000fd00000000000 */
[----:B------:R-:W-:Y:S01]  /*0540*/  DFMA R6, R4, -UR4, R8 ;  /* 0x8000000404067c2b */ /* 0x000fe20008000008 */
[----:B------:R-:W-:Y:S01]  /*0550*/  UMOV UR4, 0x3b39803f ;  /* 0x3b39803f00047882 */ /* 0x000fe20000000000 */
[----:B------:R-:W-:-:S06]  /*0560*/  UMOV UR5, 0x3c7abc9e ;  /* 0x3c7abc9e00057882 */ /* 0x000fcc0000000000 */
[----:B------:R-:W-:Y:S01]  /*0570*/  DFMA R6, R4, -UR4, R6 ;  /* 0x8000000404067c2b */ /* 0x000fe20008000006 */
[----:B------:R-:W-:Y:S01]  /*0580*/  UMOV UR4, 0x69ce2bdf ;  /* 0x69ce2bdf00047882 */ /* 0x000fe20000000000 */
[----:B------:R-:W-:Y:S01]  /*0590*/  IMAD.MOV.U32 R4, RZ, RZ, -0x35dec16 ;  /* 0xfca213eaff047424 */ /* 0x000fe200078e00ff */
[----:B------:R-:W-:Y:S01]  /*05a0*/  UMOV UR5, 0x3e5ade15 ;  /* 0x3e5ade1500057882 */ /* 0x000fe20000000000 */
[----:B------:R-:W-:-:S06]  /*05b0*/  IMAD.MOV.U32 R5, RZ, RZ, 0x3e928af3 ;  /* 0x3e928af3ff057424 */ /* 0x000fcc00078e00ff */
[----:B------:R-:W-:Y:S01]  /*05c0*/  DFMA R4, R6, UR4, R4 ;  /* 0x0000000406047c2b */ /* 0x000fe20008000004 */
[----:B------:R-:W-:Y:S01]  /*05d0*/  UMOV UR4, 0x62401315 ;  /* 0x6240131500047882 */ /* 0x000fe20000000000 */
[----:B------:R-:W-:-:S06]  /*05e0*/  UMOV UR5, 0x3ec71dee ;  /* 0x3ec71dee00057882 */ /* 0x000fcc0000000000 */
[----:B------:R-:W-:Y:S01]  /*05f0*/  DFMA R4, R6, R4, UR4 ;  /* 0x0000000406047e2b */ /* 0x000fe20008000004 */
        /* <DEDUP_REMOVED lines=20> */
[----:B------:R-:W-:-:S08]  /*0740*/  DFMA R4, R6, R4, UR4 ;  /* 0x0000000406047e2b */ /* 0x000fd00008000004 */
[----:B------:R-:W-:-:S08]  /*0750*/  DFMA R4, R6, R4, 1 ;  /* 0x3ff000000604742b */ /* 0x000fd00000000004 */
[----:B------:R-:W-:-:S10]  /*0760*/  DFMA R4, R6, R4, 1 ;  /* 0x3ff000000604742b */ /* 0x000fd40000000004 */
[----:B------:R-:W-:Y:S02]  /*0770*/  IMAD R51, R14, 0x100000, R5 ;  /* 0x001000000e337824 */ /* 0x000fe400078e0205 */
[----:B------:R-:W-:Y:S01]  /*0780*/  IMAD.MOV.U32 R50, RZ, RZ, R4 ;  /* 0x000000ffff327224 */ /* 0x000fe200078e0004 */
[----:B------:R-:W-:Y:S06]  /*0790*/  @!P0 BRA `(.L_x_6) ;  /* 0x0000000000308947 */ /* 0x000fec0003800000 */
[----:B------:R-:W-:Y:S01]  /*07a0*/  FSETP.GEU.AND P1, PT, |R9|, 4.2275390625, PT ;  /* 0x408748000900780b */ /* 0x000fe20003f2e200 */
[C---:B------:R-:W-:Y:S02]  /*07b0*/  DADD R18, R8.reuse, +INF ;  /* 0x7ff0000008127429 */ /* 0x040fe40000000000 */
[----:B------:R-:W-:-:S08]  /*07c0*/  DSETP.GEU.AND P0, PT, R8, RZ, PT ;  /* 0x000000ff0800722a */ /* 0x000fd00003f0e000 */
[----:B------:R-:W-:Y:S02]  /*07d0*/  FSEL R50, R18, RZ, P0 ;  /* 0x000000ff12327208 */ /* 0x000fe40000000000 */
[----:B------:R-:W-:Y:S02]  /*07e0*/  @!P1 LEA.HI R3, R14, R14, RZ, 0x1 ;  /* 0x0000000e0e039211 */ /* 0x000fe400078f08ff */
[----:B------:R-:W-:Y:S02]  /*07f0*/  FSEL R51, R19, RZ, P0 ;  /* 0x000000ff13337208 */ /* 0x000fe40000000000 */
[----:B------:R-:W-:-:S05]  /*0800*/  @!P1 SHF.R.S32.HI R3, RZ, 0x1, R3 ;  /* 0x00000001ff039819 */ /* 0x000fca0000011403 */
[----:B------:R-:W-:Y:S02]  /*0810*/  @!P1 IMAD.IADD R6, R14, 0x1, -R3 ;  /* 0x000000010e069824 */ /* 0x000fe400078e0a03 */
[----:B------:R-:W-:-:S03]  /*0820*/  @!P1 IMAD R5, R3, 0x100000, R5 ;  /* 0x0010000003059824 */ /* 0x000fc600078e0205 */
[----:B------:R-:W-:Y:S01]  /*0830*/  @!P1 LEA R7, R6, 0x3ff00000, 0x14 ;  /* 0x3ff0000006079811 */ /* 0x000fe200078ea0ff */
[----:B------:R-:W-:-:S06]  /*0840*/  @!P1 IMAD.MOV.U32 R6, RZ, RZ, RZ ;  /* 0x000000ffff069224 */ /* 0x000fcc00078e00ff */
[----:B------:R-:W-:-:S11]  /*0850*/  @!P1 DMUL R50, R4, R6 ;  /* 0x0000000604329228 */ /* 0x000fd60000000000 */
.L_x_6:
[----:B------:R-:W-:Y:S05]  /*0860*/  BSYNC.RECONVERGENT B0 ;  /* 0x0000000000007941 */ /* 0x000fea0003800200 */
.L_x_5:
[----:B------:R-:W0:Y:S01]  /*0870*/  LDCU UR6, c[0x0][0x3a4] ;  /* 0x00007480ff0677ac */ /* 0x000e220008000800 */
[----:B------:R-:W1:Y:S01]  /*0880*/  LDC.64 R6, c[0x0][0x3a0] ;  /* 0x0000e800ff067b82 */ /* 0x000e620000000a00 */
[----:B------:R-:W-:Y:S01]  /*0890*/  IMAD.MOV.U32 R4, RZ, RZ, 0x1 ;  /* 0x00000001ff047424 */ /* 0x000fe200078e00ff */
[----:B------:R-:W-:Y:S01]  /*08a0*/  BSSY.RECONVERGENT B0, `(.L_x_7) ;  /* 0x0000018000007945 */ /* 0x000fe20003800200 */
[----:B------:R-:W2:Y:S01]  /*08b0*/  LDCU.64 UR4, c[0x0][0x398] ;  /* 0x00007300ff0477ac */ /* 0x000ea20008000a00 */
[----:B0-----:R-:W1:Y:S03]  /*08c0*/  MUFU.RCP64H R5, UR6 ;  /* 0x0000000600057d08 */ /* 0x001e660008001800 */
[----:B-1----:R-:W-:-:S08]  /*08d0*/  DFMA R8, R4, -R6, 1 ;  /* 0x3ff000000408742b */ /* 0x002fd00000000806 */
[----:B------:R-:W-:-:S08]  /*08e0*/  DFMA R8, R8, R8, R8 ;  /* 0x000000080808722b */ /* 0x000fd00000000008 */
[----:B------:R-:W-:Y:S02]  /*08f0*/  DFMA R8, R4, R8, R4 ;  /* 0x000000080408722b */ /* 0x000fe40000000004 */
[----:B--2---:R-:W-:-:S06]  /*0900*/  DADD R4, R62, -UR4 ;  /* 0x800000043e047e29 */ /* 0x004fcc0008000000 */
[----:B------:R-:W-:-:S04]  /*0910*/  DFMA R14, R8, -R6, 1 ;  /* 0x3ff00000080e742b */ /* 0x000fc80000000806 */
[----:B------:R-:W-:-:S04]  /*0920*/  FSETP.GEU.AND P1, PT, |R5|, 6.5827683646048100446e-37, PT ;  /* 0x036000000500780b */ /* 0x000fc80003f2e200 */
[----:B------:R-:W-:-:S08]  /*0930*/  DFMA R8, R8, R14, R8 ;  /* 0x0000000e0808722b */ /* 0x000fd00000000008 */
[----:B------:R-:W-:-:S08]  /*0940*/  DMUL R14, R8, R4 ;  /* 0x00000004080e7228 */ /* 0x000fd00000000000 */
[----:B------:R-:W-:-:S08]  /*0950*/  DFMA R6, R14, -R6, R4 ;  /* 0x800000060e06722b */ /* 0x000fd00000000004 */
[----:B------:R-:W-:-:S10]  /*0960*/  DFMA R14, R8, R6, R14 ;  /* 0x00000006080e722b */ /* 0x000fd4000000000e */
[----:B------:R-:W-:-:S05]  /*0970*/  FFMA R3, RZ, UR6, R15 ;  /* 0x00000006ff037c23 */ /* 0x000fca000800000f */
[----:B------:R-:W-:-:S13]  /*0980*/  FSETP.GT.AND P0, PT, |R3|, 1.469367938527859385e-39, PT ;  /* 0x001000000300780b */ /* 0x000fda0003f04200 */
[----:B------:R-:W-:Y:S05]  /*0990*/  @P0 BRA P1, `(.L_x_8) ;  /* 0x0000000000200947 */ /* 0x000fea0000800000 */
[----:B------:R-:W0:Y:S01]  /*09a0*/  LDCU.64 UR4, c[0x0][0x3a0] ;  /* 0x00007400ff0477ac */ /* 0x000e220008000a00 */
[----:B------:R-:W-:Y:S02]  /*09b0*/  MOV R8, R4 ;  /* 0x0000000400087202 */ /* 0x000fe40000000f00 */
[----:B------:R-:W-:Y:S01]  /*09c0*/  MOV R6, 0xa00 ;  /* 0x00000a0000067802 */ /* 0x000fe20000000f00 */
[----:B0-----:R-:W-:Y:S02]  /*09d0*/  IMAD.U32 R24, RZ, RZ, UR4 ;  /* 0x00000004ff187e24 */ /* 0x001fe4000f8e00ff */
[----:B------:R-:W-:-:S07]  /*09e0*/  IMAD.U32 R25, RZ, RZ, UR5 ;  /* 0x00000005ff197e24 */ /* 0x000fce000f8e00ff */
[----:B------:R-:W-:Y:S05]  /*09f0*/  CALL.REL.NOINC `($__internal_0_$__cuda_sm20_div_rn_f64_full) ;  /* 0x0000009000f87944 */ /* 0x000fea0003c00000 */
[----:B------:R-:W-:Y:S02]  /*0a00*/  IMAD.MOV.U32 R14, RZ, RZ, R8 ;  /* 0x000000ffff0e7224 */ /* 0x000fe400078e0008 */
[----:B------:R-:W-:-:S07]  /*0a10*/  IMAD.MOV.U32 R15, RZ, RZ, R5 ;  /* 0x000000ffff0f7224 */ /* 0x000fce00078e0005 */
.L_x_8:
[----:B------:R-:W-:Y:S05]  /*0a20*/  BSYNC.RECONVERGENT B0 ;  /* 0x0000000000007941 */ /* 0x000fea0003800200 */
.L_x_7:
[----:B------:R-:W-:Y:S01]  /*0a30*/  DADD R4, -RZ, |R14| ;  /* 0x00000000ff047229 */ /* 0x000fe2000000050e */
[----:B------:R-:W-:Y:S01]  /*0a40*/  BSSY.RECONVERGENT B0, `(.L_x_9) ;  /* 0x0000004000007945 */ /* 0x000fe20003800200 */
[----:B------:R-:W-:-:S08]  /*0a50*/  MOV R6, 0xa80 ;  /* 0x00000a8000067802 */ /* 0x000fd00000000f00 */
[----:B------:R-:W-:-:S07]  /*0a60*/  IMAD.MOV.U32 R8, RZ, RZ, R4 ;  /* 0x000000ffff087224 */ /* 0x000fce00078e0004 */
[----:B------:R-:W-:Y:S05]  /*0a70*/  CALL.REL.NOINC `($_Z20kernel_loglikelihoodiPddddddddS_$__internal_accurate_pow) ;  /* 0x0000009800f87944 */ /* 0x000fea0003c00000 */
[----:B------:R-:W-:Y:S05]  /*0a80*/  BSYNC.RECONVERGENT B0 ;  /* 0x0000000000007941 */ /* 0x000fea0003800200 */
.L_x_9:
[C---:B------:R-:W-:Y:S01]  /*0a90*/  DADD R4, R14.reuse, 2 ;  /* 0x400000000e047429 */ /* 0x040fe20000000000 */
[----:B------:R-:W0:Y:S01]  /*0aa0*/  LDC.64 R28, c[0x0][0x3b0] ;  /* 0x0000ec00ff1c7b82 */ /* 0x000e220000000a00 */
[----:B------:R-:W-:Y:S01]  /*0ab0*/  DSETP.NEU.AND P0, PT, R14, RZ, PT ;  /* 0x000000ff0e00722a */ /* 0x000fe20003f0d000 */
[----:B------:R-:W-:Y:S01]  /*0ac0*/  IMAD.MOV.U32 R21, RZ, RZ, R9 ;  /* 0x000000ffff157224 */ /* 0x000fe200078e0009 */
[----:B------:R-:W-:Y:S01]  /*0ad0*/  BSSY.RECONVERGENT B0, `(.L_x_10) ;  /* 0x000000f000007945 */ /* 0x000fe20003800200 */
[----:B------:R-:W-:-:S04]  /*0ae0*/  IMAD.MOV.U32 R20, RZ, RZ, R8 ;  /* 0x000000ffff147224 */ /* 0x000fc800078e0008 */
[----:B------:R-:W1:Y:S01]  /*0af0*/  LDC.64 R18, c[0x0][0x3b8] ;  /* 0x0000ee00ff127b82 */ /* 0x000e620000000a00 */
[----:B------:R-:W-:Y:S01]  /*0b00*/  LOP3.LUT R3, R5, 0x7ff00000, RZ, 0xc0, !PT ;  /* 0x7ff0000005037812 */ /* 0x000fe200078ec0ff */
[----:B------:R-:W-:Y:S01]  /*0b10*/  IMAD.MOV.U32 R4, RZ, RZ, R20 ;  /* 0x000000ffff047224 */ /* 0x000fe200078e0014 */
[----:B------:R-:W-:Y:S02]  /*0b20*/  MOV R5, R21 ;  /* 0x0000001500057202 */ /* 0x000fe40000000f00 */
[----:B------:R-:W-:Y:S02]  /*0b30*/  ISETP.NE.AND P1, PT, R3, 0x7ff00000, PT ;  /* 0x7ff000000300780c */ /* 0x000fe40003f25270 */
[----:B------:R-:W-:-:S11]  /*0b40*/  @!P0 CS2R R4, SRZ ;  /* 0x0000000000048805 */ /* 0x000fd6000001ff00 */
[----:B------:R-:W-:Y:S05]  /*0b50*/  @P1 BRA `(.L_x_11) ;  /* 0x0000000000181947 */ /* 0x000fea0003800000 */
[----:B------:R-:W-:-:S14]  /*0b60*/  DSETP.NAN.AND P1, PT, R14, R14, PT ;  /* 0x0000000e0e00722a */ /* 0x000fdc0003f28000 */
[----:B------:R-:W-:Y:S01]  /*0b70*/  @P1 DADD R4, R14, 2 ;  /* 0x400000000e041429 */ /* 0x000fe20000000000 */
[----:B------:R-:W-:Y:S10]  /*0b80*/  @P1 BRA `(.L_x_11) ;  /* 0x00000000000c1947 */ /* 0x000ff40003800000 */
[----:B------:R-:W-:-:S14]  /*0b90*/  DSETP.NEU.AND P1, PT, |R14|, +INF , PT ;  /* 0x7ff000000e00742a */ /* 0x000fdc0003f2d200 */
[----:B------:R-:W-:Y:S02]  /*0ba0*/  @!P1 IMAD.MOV.U32 R4, RZ, RZ, 0x0 ;  /* 0x00000000ff049424 */ /* 0x000fe400078e00ff */
[----:B------:R-:W-:-:S07]  /*0bb0*/  @!P1 IMAD.MOV.U32 R5, RZ, RZ, 0x7ff00000 ;  /* 0x7ff00000ff059424 */ /* 0x000fce00078e00ff */
.L_x_11:
[----:B------:R-:W-:Y:S05]  /*0bc0*/  BSYNC.RECONVERGENT B0 ;  /* 0x0000000000007941 */ /* 0x000fea0003800200 */
.L_x_10:
[----:B------:R-:W-:Y:S01]  /*0bd0*/  DMUL R4, R4, 0.5 ;  /* 0x3fe0000004047828 */ /* 0x000fe20000000000 */
[----:B------:R-:W-:Y:S01]  /*0be0*/  IMAD.MOV.U32 R22, RZ, RZ, 0x652b82fe ;  /* 0x652b82feff167424 */ /* 0x000fe200078e00ff */
[----:B------:R-:W-:Y:S01]  /*0bf0*/  DSETP.NEU.AND P1, PT, R14, 1, PT ;  /* 0x3ff000000e00742a */ /* 0x000fe20003f2d000 */
[----:B------:R-:W-:Y:S01]  /*0c00*/  IMAD.MOV.U32 R23, RZ, RZ, 0x3ff71547 ;  /* 0x3ff71547ff177424 */ /* 0x000fe200078e00ff */
[----:B01----:R-:W-:Y:S01]  /*0c10*/  DMUL R18, R18, -R28 ;  /* 0x8000001c12127228 */ /* 0x003fe20000000000 */
[----:B------:R-:W-:Y:S01]  /*0c20*/  UMOV UR4, 0xfefa39ef ;  /* 0xfefa39ef00047882 */ /* 0x000fe20000000000 */
[----:B------:R-:W-:Y:S01]  /*0c30*/  UMOV UR5, 0x3fe62e42 ;  /* 0x3fe62e4200057882 */ /* 0x000fe20000000000 */
[----:B------:R-:W-:Y:S03]  /*0c40*/  BSSY.RECONVERGENT B0, `(.L_x_12) ;  /* 0x0000039000007945 */ /* 0x000fe60003800200 */
[----:B------:R-:W-:-:S02]  /*0c50*/  FSEL R4, R4, RZ, P1 ;  /* 0x000000ff04047208 */ /* 0x000fc40000800000 */
[----:B------:R-:W-:-:S06]  /*0c60*/  FSEL R5, R5, 1.75, P1 ;  /* 0x3fe0000005057808 */ /* 0x000fcc0000800000 */
[----:B------:R-:W-:-:S08]  /*0c70*/  DADD R8, R18, -R4 ;  /* 0x0000000012087229 */ /* 0x000fd00000000804 */
        /* <DEDUP_REMOVED lines=47> */
[----:B------:R-:W-:-:S04]  /*0f70*/  @!P3 SHF.R.S32.HI R7, RZ, 0x1, R6 ;  /* 0x00000001ff07b819 */ /* 0x000fc80000011406 */
[----:B------:R-:W-:Y:S01]  /*0f80*/  @!P3 IADD3 R6, PT, PT, R22, -R7, RZ ;  /* 0x800000071606b210 */ /* 0x000fe20007ffe0ff */
[----:B------:R-:W-:-:S03]  /*0f90*/  @!P3 IMAD R5, R7, 0x100000, R5 ;  /* 0x001000000705b824 */ /* 0x000fc600078e0205 */
[----:B------:R-:W-:Y:S01]  /*0fa0*/  @!P3 LEA R7, R6, 0x3ff00000, 0x14 ;  /* 0x3ff000000607b811 */ /* 0x000fe200078ea0ff */
[----:B------:R-:W-:-:S06]  /*0fb0*/  @!P3 IMAD.MOV.U32 R6, RZ, RZ, RZ ;  /* 0x000000ffff06b224 */ /* 0x000fcc00078e00ff */
[----:B------:R-:W-:-:S11]  /*0fc0*/  @!P3 DMUL R30, R4, R6 ;  /* 0x00000006041eb228 */ /* 0x000fd60000000000 */
.L_x_13:
[----:B------:R-:W-:Y:S05]  /*0fd0*/  BSYNC.RECONVERGENT B0 ;  /* 0x0000000000007941 */ /* 0x000fea0003800200 */
.L_x_12:
[----:B------:R-:W0:Y:S01]  /*0fe0*/  LDCU.64 UR4, c[0x0][0x3a8] ;  /* 0x00007500ff0477ac */ /* 0x000e220008000a00 */
[----:B------:R-:W-:Y:S01]  /*0ff0*/  IMAD.MOV.U32 R4, RZ, RZ, 0x1 ;  /* 0x00000001ff047424 */ /* 0x000fe200078e00ff */
[----:B------:R-:W1:Y:S01]  /*1000*/  LDC R22, c[0x0][0x3ac] ;  /* 0x0000eb00ff167b82 */ /* 0x000e620000000800 */
[----:B------:R-:W-:Y:S01]  /*1010*/  ISETP.NE.AND P4, PT, R3, 0x7ff00000, PT ;  /* 0x7ff000000300780c */ /* 0x000fe20003f85270 */
[----:B------:R-:W-:Y:S01]  /*1020*/  DSETP.NEU.AND P3, PT, R16, 1, PT ;  /* 0x3ff000001000742a */ /* 0x000fe20003f6d000 */
[----:B------:R-:W-:Y:S01]  /*1030*/  ISETP.NE.AND P2, PT, R2, 0x7ff00000, PT ;  /* 0x7ff000000200780c */ /* 0x000fe20003f45270 */
[----:B0-----:R-:W-:-:S06]  /*1040*/  DADD R28, R28, UR4 ;  /* 0x000000041c1c7e29 */ /* 0x001fcc0008000000 */
[----:B------:R-:W0:Y:S01]  /*1050*/  MUFU.RCP64H R5, R29 ;  /* 0x0000001d00057308 */ /* 0x000e220000001800 */
[----:B-1----:R-:W-:Y:S01]  /*1060*/  FSETP.GEU.AND P6, PT, |R22|, 6.5827683646048100446e-37, PT ;  /* 0x036000001600780b */ /* 0x002fe20003fce200 */
[----:B0-----:R-:W-:-:S08]  /*1070*/  DFMA R6, -R28, R4, 1 ;  /* 0x3ff000001c06742b */ /* 0x001fd00000000104 */
[----:B------:R-:W-:-:S08]  /*1080*/  DFMA R6, R6, R6, R6 ;  /* 0x000000060606722b */ /* 0x000fd00000000006 */
[----:B------:R-:W-:-:S08]  /*1090*/  DFMA R6, R4, R6, R4 ;  /* 0x000000060406722b */ /* 0x000fd00000000004 */
[----:B------:R-:W-:-:S08]  /*10a0*/  DFMA R4, -R28, R6, 1 ;  /* 0x3ff000001c04742b */ /* 0x000fd00000000106 */
[----:B------:R-:W-:-:S08]  /*10b0*/  DFMA R4, R6, R4, R6 ;  /* 0x000000040604722b */ /* 0x000fd00000000006 */
[----:B------:R-:W-:-:S08]  /*10c0*/  DMUL R8, R4, UR4 ;  /* 0x0000000404087c28 */ /* 0x000fd00008000000 */
[----:B------:R-:W-:-:S08]  /*10d0*/  DFMA R6, -R28, R8, UR4 ;  /* 0x000000041c067e2b */ /* 0x000fd00008000108 */
[----:B------:R-:W-:-:S10]  /*10e0*/  DFMA R8, R4, R6, R8 ;  /* 0x000000060408722b */ /* 0x000fd40000000008 */
[----:B------:R-:W-:-:S05]  /*10f0*/  FFMA R4, RZ, R29, R9 ;  /* 0x0000001dff047223 */ /* 0x000fca0000000009 */
[----:B------:R-:W-:Y:S02]  /*1100*/  FSETP.GT.AND P5, PT, |R4|, 1.469367938527859385e-39, PT ;  /* 0x001000000400780b */ /* 0x000fe40003fa4200 */
[----:B------:R-:W-:Y:S01]  /*1110*/  P2R R4, PR, RZ, 0x10 ;  /* 0x00000010ff047803 */ /* 0x000fe20000000000 */
[----:B------:R-:W-:-:S10]  /*1120*/  DSETP.NEU.AND P4, PT, R16, RZ, PT ;  /* 0x000000ff1000722a */ /* 0x000fd40003f8d000 */
[----:B------:R-:W-:Y:S05]  /*1130*/  @P5 BRA P6, `(.L_x_14) ;  /* 0x0000000000205947 */ /* 0x000fea0003000000 */
[----:B------:R-:W0:Y:S01]  /*1140*/  LDCU.64 UR4, c[0x0][0x3a8] ;  /* 0x00007500ff0477ac */ /* 0x000e220008000a00 */
[----:B------:R-:W-:Y:S01]  /*1150*/  IMAD.MOV.U32 R24, RZ, RZ, R28 ;  /* 0x000000ffff187224 */ /* 0x000fe200078e001c */
[----:B------:R-:W-:Y:S01]  /*1160*/  MOV R6, 0x11b0 ;  /* 0x000011b000067802 */ /* 0x000fe20000000f00 */
[----:B------:R-:W-:Y:S02]  /*1170*/  IMAD.MOV.U32 R25, RZ, RZ, R29 ;  /* 0x000000ffff197224 */ /* 0x000fe400078e001d */
[----:B0-----:R-:W-:Y:S02]  /*1180*/  IMAD.U32 R8, RZ, RZ, UR4 ;  /* 0x00000004ff087e24 */ /* 0x001fe4000f8e00ff */
[----:B------:R-:W-:-:S07]  /*1190*/  IMAD.U32 R5, RZ, RZ, UR5 ;  /* 0x00000005ff057e24 */ /* 0x000fce000f8e00ff */
[----:B------:R-:W-:Y:S05]  /*11a0*/  CALL.REL.NOINC `($__internal_0_$__cuda_sm20_div_rn_f64_full) ;  /* 0x0000008c000c7944 */ /* 0x000fea0003c00000 */
[----:B------:R-:W-:-:S07]  /*11b0*/  IMAD.MOV.U32 R9, RZ, RZ, R5 ;  /* 0x000000ffff097224 */ /* 0x000fce00078e0005 */
.L_x_14:
[----:B------:R-:W0:Y:S01]  /*11c0*/  MUFU.RCP64H R3, R29 ;  /* 0x0000001d00037308 */ /* 0x000e220000001800 */
[----:B------:R-:W-:Y:S01]  /*11d0*/  MOV R2, 0x1 ;  /* 0x0000000100027802 */ /* 0x000fe20000000f00 */
[----:B------:R-:W1:Y:S01]  /*11e0*/  LDCU.64 UR4, c[0x0][0x3b0] ;  /* 0x00007600ff0477ac */ /* 0x000e620008000a00 */
[----:B------:R-:W2:Y:S01]  /*11f0*/  LDC R5, c[0x0][0x3b4] ;  /* 0x0000ed00ff057b82 */ /* 0x000ea20000000800 */
[----:B------:R-:W-:-:S03]  /*1200*/  DMUL R30, R8, R30 ;  /* 0x0000001e081e7228 */ /* 0x000fc60000000000 */
[----:B0-----:R-:W-:-:S08]  /*1210*/  DFMA R6, -R28, R2, 1 ;  /* 0x3ff000001c06742b */ /* 0x001fd00000000102 */
[----:B------:R-:W-:Y:S01]  /*1220*/  DFMA R6, R6, R6, R6 ;  /* 0x000000060606722b */ /* 0x000fe20000000006 */
[----:B--2---:R-:W-:-:S07]  /*1230*/  FSETP.GEU.AND P5, PT, |R5|, 6.5827683646048100446e-37, PT ;  /* 0x036000000500780b */ /* 0x004fce0003fae200 */
[----:B------:R-:W-:-:S08]  /*1240*/  DFMA R6, R2, R6, R2 ;  /* 0x000000060206722b */ /* 0x000fd00000000002 */
[----:B------:R-:W-:-:S08]  /*1250*/  DFMA R2, -R28, R6, 1 ;  /* 0x3ff000001c02742b */ /* 0x000fd00000000106 */
[----:B------:R-:W-:-:S08]  /*1260*/  DFMA R22, R6, R2, R6 ;  /* 0x000000020616722b */ /* 0x000fd00000000006 */
[----:B-1----:R-:W-:-:S08]  /*1270*/  DMUL R6, R22, UR4 ;  /* 0x0000000416067c28 */ /* 0x002fd00008000000 */
[----:B------:R-:W-:-:S08]  /*1280*/  DFMA R2, -R28, R6, UR4 ;  /* 0x000000041c027e2b */ /* 0x000fd00008000106 */
[----:B------:R-:W-:-:S10]  /*1290*/  DFMA R6, R22, R2, R6 ;  /* 0x000000021606722b */ /* 0x000fd40000000006 */
[----:B------:R-:W-:-:S05]  /*12a0*/  FFMA R2, RZ, R29, R7 ;  /* 0x0000001dff027223 */ /* 0x000fca0000000007 */
[----:B------:R-:W-:-:S13]  /*12b0*/  FSETP.GT.AND P6, PT, |R2|, 1.469367938527859385e-39, PT ;  /* 0x001000000200780b */ /* 0x000fda0003fc4200 */
        /* <DEDUP_REMOVED lines=8> */
[----:B------:R-:W-:Y:S02]  /*1340*/  IMAD.MOV.U32 R6, RZ, RZ, R8 ;  /* 0x000000ffff067224 */ /* 0x000fe400078e0008 */
[----:B------:R-:W-:-:S07]  /*1350*/  IMAD.MOV.U32 R7, RZ, RZ, R5 ;  /* 0x000000ffff077224 */ /* 0x000fce00078e0005 */
.L_x_15:
[----:B------:R-:W0:Y:S01]  /*1360*/  MUFU.RCP64H R9, R29 ;  /* 0x0000001d00097308 */ /* 0x000e220000001800 */
[----:B------:R-:W-:Y:S01]  /*1370*/  IMAD.MOV.U32 R8, RZ, RZ, 0x1 ;  /* 0x00000001ff087424 */ /* 0x000fe200078e00ff */
[----:B------:R-:W1:Y:S01]  /*1380*/  LDC.64 R2, c[0x0][0x3a8] ;  /* 0x0000ea00ff027b82 */ /* 0x000e620000000a00 */
[----:B------:R-:W2:Y:S01]  /*1390*/  LDCU.64 UR4, c[0x0][0x3b0] ;  /* 0x00007600ff0477ac */ /* 0x000ea20008000a00 */
[----:B------:R-:W-:-:S03]  /*13a0*/  DFMA R50, R6, R50, R30 ;  /* 0x000000320632722b */ /* 0x000fc6000000001e */
[----:B0-----:R-:W-:-:S08]  /*13b0*/  DFMA R22, -R28, R8, 1 ;  /* 0x3ff000001c16742b */ /* 0x001fd00000000108 */
[----:B------:R-:W-:Y:S02]  /*13c0*/  DFMA R22, R22, R22, R22 ;  /* 0x000000161616722b */ /* 0x000fe40000000016 */
[----:B-1----:R-:W-:-:S06]  /*13d0*/  DADD R2, R2, R2 ;  /* 0x0000000002027229 */ /* 0x002fcc0000000002 */
[----:B------:R-:W-:Y:S02]  /*13e0*/  DFMA R22, R8, R22, R8 ;  /* 0x000000160816722b */ /* 0x000fe40000000008 */
[----:B--2---:R-:W-:-:S06]  /*13f0*/  DMUL R8, R2, UR4 ;  /* 0x0000000402087c28 */ /* 0x004fcc0008000000 */
[----:B------:R-:W-:-:S04]  /*1400*/  DFMA R24, -R28, R22, 1 ;  /* 0x3ff000001c18742b */ /* 0x000fc80000000116 */
[----:B------:R-:W-:-:S04]  /*1410*/  FSETP.GEU.AND P5, PT, |R9|, 6.5827683646048100446e-37, PT ;  /* 0x036000000900780b */ /* 0x000fc80003fae200 */
[----:B------:R-:W-:-:S08]  /*1420*/  DFMA R24, R22, R24, R22 ;  /* 0x000000181618722b */ /* 0x000fd00000000016 */
[----:B------:R-:W-:-:S08]  /*1430*/  DMUL R2, R24, R8 ;  /* 0x0000000818027228 */ /* 0x000fd00000000000 */
[----:B------:R-:W-:-:S08]  /*1440*/  DFMA R22, -R28, R2, R8 ;  /* 0x000000021c16722b */ /* 0x000fd00000000108 */
[----:B------:R-:W-:-:S10]  /*1450*/  DFMA R2, R24, R22, R2 ;  /* 0x000000161802722b */ /* 0x000fd40000000002 */
[----:B------:R-:W-:-:S05]  /*1460*/  FFMA R5, RZ, R29, R3 ;  /* 0x0000001dff057223 */ /* 0x000fca0000000003 */
[----:B------:R-:W-:-:S13]  /*1470*/  FSETP.GT.AND P6, PT, |R5|, 1.469367938527859385e-39, PT ;  /* 0x001000000500780b */ /* 0x000fda0003fc4200 */
[----:B------:R-:W-:Y:S05]  /*1480*/  @P6 BRA P5, `(.L_x_16) ;  /* 0x00000000001c6947 */ /* 0x000fea0002800000 */
[----:B------:R-:W-:Y:S01]  /*1490*/  IMAD.MOV.U32 R5, RZ, RZ, R9 ;  /* 0x000000ffff057224 */ /* 0x000fe200078e0009 */
[----:B------:R-:W-:Y:S01]  /*14a0*/  MOV R24, R28 ;  /* 0x0000001c00187202 */ /* 0x000fe20000000f00 */
[----:B------:R-:W-:Y:S01]  /*14b0*/  IMAD.MOV.U32 R25, RZ, RZ, R29 ;  /* 0x000000ffff197224 */ /* 0x000fe200078e001d */
[----:B------:R-:W-:-:S07]  /*14c0*/  MOV R6, 0x14e0 ;  /* 0x000014e000067802 */ /* 0x000fce0000000f00 */
[----:B------:R-:W-:Y:S05]  /*14d0*/  CALL.REL.NOINC `($__internal_0_$__cuda_sm20_div_rn_f64_full) ;  /* 0x0000008800407944 */ /* 0x000fea0003c00000 */
[----:B------:R-:W-:Y:S02]  /*14e0*/  IMAD.MOV.U32 R2, RZ, RZ, R8 ;  /* 0x000000ffff027224 */ /* 0x000fe400078e0008 */
[----:B------:R-:W-:-:S07]  /*14f0*/  IMAD.MOV.U32 R3, RZ, RZ, R5 ;  /* 0x000000ffff037224 */ /* 0x000fce00078e0005 */
.L_x_16:
[----:B------:R-:W-:Y:S01]  /*1500*/  IMAD.MOV.U32 R60, RZ, RZ, 0x652b82fe ;  /* 0x652b82feff3c7424 */ /* 0x000fe200078e00ff */
[C---:B------:R-:W-:Y:S01]  /*1510*/  DADD R22, R16.reuse, 2 ;  /* 0x4000000010167429 */ /* 0x040fe20000000000 */
[----:B------:R-:W-:Y:S01]  /*1520*/  IMAD.MOV.U32 R61, RZ, RZ, 0x3ff71547 ;  /* 0x3ff71547ff3d7424 */ /* 0x000fe200078e00ff */
[----:B------:R-:W-:Y:S01]  /*1530*/  DSETP.NAN.AND P5, PT, R16, R16, PT ;  /* 0x000000101000722a */ /* 0x000fe20003fa8000 */
[----:B------:R-:W-:Y:S01]  /*1540*/  FSEL R27, R12, RZ, P4 ;  /* 0x000000ff0c1b7208 */ /* 0x000fe20002000000 */
[----:B------:R-:W-:Y:S01]  /*1550*/  DADD R24, R14, 2 ;  /* 0x400000000e187429 */ /* 0x000fe20000000000 */
[----:B------:R-:W-:Y:S01]  /*1560*/  FSEL R28, R13, RZ, P4 ;  /* 0x000000ff0d1c7208 */ /* 0x000fe20002000000 */
[----:B------:R-:W-:Y:S01]  /*1570*/  DSETP.NEU.AND P4, PT, |R16|, +INF , PT ;  /* 0x7ff000001000742a */ /* 0x000fe20003f8d200 */
[----:B------:R-:W-:Y:S01]  /*1580*/  ISETP.NE.AND P6, PT, R4, RZ, PT ;  /* 0x000000ff0400720c */ /* 0x000fe20003fc5270 */
[-C--:B------:R-:W-:Y:S01]  /*1590*/  DFMA R6, R10, R60.reuse, 6.75539944105574400000e+15 ;  /* 0x433800000a06742b */ /* 0x080fe2000000003c */
[----:B------:R-:W-:Y:S01]  /*15a0*/  FSEL R26, R21, RZ, P0 ;  /* 0x000000ff151a7208 */ /* 0x000fe20000000000 */
[-C--:B------:R-:W-:Y:S01]  /*15b0*/  DFMA R4, R18, R60.reuse, 6.75539944105574400000e+15 ;  /* 0x433800001204742b */ /* 0x080fe2000000003c */
[----:B------:R-:W-:Y:S01]  /*15c0*/  FSEL R29, R22, R27, P5 ;  /* 0x0000001b161d7208 */ /* 0x000fe20002800000 */
[----:B------:R-:W-:Y:S01]  /*15d0*/  UMOV UR4, 0xfefa39ef ;  /* 0xfefa39ef00047882 */ /* 0x000fe20000000000 */
[----:B------:R-:W-:Y:S01]  /*15e0*/  FSEL R22, R23, R28, P5 ;  /* 0x0000001c17167208 */ /* 0x000fe20002800000 */
[----:B------:R-:W-:Y:S01]  /*15f0*/  DSETP.NAN.AND P5, PT, R14, R14, PT ;  /* 0x0000000e0e00722a */ /* 0x000fe20003fa8000 */
[----:B------:R-:W-:Y:S01]  /*1600*/  @!P2 FSEL R27, R29, RZ, P4 ;  /* 0x000000ff1d1ba208 */ /* 0x000fe20002000000 */
[----:B------:R-:W-:Y:S01]  /*1610*/  DADD R8, R6, -6.75539944105574400000e+15 ;  /* 0xc338000006087429 */ /* 0x000fe20000000000 */
[----:B------:R-:W-:Y:S01]  /*1620*/  @!P2 FSEL R28, R22, +QNAN , P4 ;  /* 0x7ff00000161ca808 */ /* 0x000fe20002000000 */
[----:B------:R-:W-:Y:S01]  /*1630*/  DADD R16, R4, -6.75539944105574400000e+15 ;  /* 0xc338000004107429 */ /* 0x000fe20000000000 */
[----:B------:R-:W-:Y:S01]  /*1640*/  FSEL R7, R20, RZ, P0 ;  /* 0x000000ff14077208 */ /* 0x000fe20000000000 */
[----:B------:R-:W-:Y:S01]  /*1650*/  DSETP.NEU.AND P0, PT, |R14|, +INF , PT ;  /* 0x7ff000000e00742a */ /* 0x000fe20003f0d200 */
[----:B------:R-:W-:Y:S01]  /*1660*/  IMAD.MOV.U32 R22, RZ, RZ, R27 ;  /* 0x000000ffff167224 */ /* 0x000fe200078e001b */
[----:B------:R-:W-:Y:S01]  /*1670*/  UMOV UR5, 0x3fe62e42 ;  /* 0x3fe62e4200057882 */ /* 0x000fe20000000000 */
[----:B------:R-:W-:Y:S01]  /*1680*/  FSEL R5, R24, R7, P5 ;  /* 0x0000000718057208 */ /* 0x000fe20002800000 */
[----:B------:R-:W-:Y:S01]  /*1690*/  IMAD.MOV.U32 R23, RZ, RZ, R28 ;  /* 0x000000ffff177224 */ /* 0x000fe200078e001c */
[----:B------:R-:W-:Y:S01]  /*16a0*/  FSEL R24, R25, R26, P5 ;  /* 0x0000001a19187208 */ /* 0x000fe20002800000 */
[----:B------:R-:W-:Y:S01]  /*16b0*/  DFMA R12, R8, -UR4, R10 ;  /* 0x80000004080c7c2b */ /* 0x000fe2000800000a */
[----:B------:R-:W-:Y:S01]  /*16c0*/  @!P6 FSEL R7, R5, RZ, P0 ;  /* 0x000000ff0507e208 */ /* 0x000fe20000000000 */
[----:B------:R-:W-:Y:S01]  /*16d0*/  UMOV UR6, 0x3b39803f ;  /* 0x3b39803f00067882 */ /* 0x000fe20000000000 */
[----:B------:R-:W-:Y:S01]  /*16e0*/  @!P6 FSEL R26, R24, +QNAN , P0 ;  /* 0x7ff00000181ae808 */ /* 0x000fe20000000000 */
[----:B------:R-:W-:Y:S01]  /*16f0*/  DMUL R22, R22, -0.5 ;  /* 0xbfe0000016167828 */ /* 0x000fe20000000000 */
[----:B------:R-:W-:Y:S01]  /*1700*/  UMOV UR7, 0x3c7abc9e ;  /* 0x3c7abc9e00077882 */ /* 0x000fe20000000000 */
[----:B------:R-:W-:Y:S01]  /*1710*/  IMAD.MOV.U32 R24, RZ, RZ, R7 ;  /* 0x000000ffff187224 */ /* 0x000fe200078e0007 */
[----:B------:R-:W-:Y:S01]  /*1720*/  DFMA R20, R16, -UR4, R18 ;  /* 0x8000000410147c2b */ /* 0x000fe20008000012 */
[----:B------:R-:W-:Y:S01]  /*1730*/  IMAD.MOV.U32 R25, RZ, RZ, R26 ;  /* 0x000000ffff197224 */ /* 0x000fe200078e001a */
[----:B------:R-:W-:Y:S01]  /*1740*/  DFMA R8, R8, -UR6, R12 ;  /* 0x8000000608087c2b */ /* 0x000fe2000800000c */
[----:B------:R-:W-:Y:S01]  /*1750*/  IMAD.MOV.U32 R14, RZ, RZ, -0x35dec16 ;  /* 0xfca213eaff0e7424 */ /* 0x000fe200078e00ff */
[----:B------:R-:W-:Y:S01]  /*1760*/  MOV R15, 0x3e928af3 ;  /* 0x3e928af3000f7802 */ /* 0x000fe20000000f00 */
[----:B------:R-:W-:Y:S01]  /*1770*/  UMOV UR8, 0x69ce2bdf ;  /* 0x69ce2bdf00087882 */ /* 0x000fe20000000000 */
[----:B------:R-:W-:Y:S01]  /*1780*/  UMOV UR9, 0x3e5ade15 ;  /* 0x3e5ade1500097882 */ /* 0x000fe20000000000 */
[----:B------:R-:W-:Y:S01]  /*1790*/  DMUL R24, R24, -0.5 ;  /* 0xbfe0000018187828 */ /* 0x000fe20000000000 */
[----:B------:R-:W-:Y:S01]  /*17a0*/  FSEL R48, R22, RZ, P3 ;  /* 0x000000ff16307208 */ /* 0x000fe20001800000 */
[----:B------:R-:W-:Y:S01]  /*17b0*/  DFMA R12, R16, -UR6, R20 ;  /* 0x80000006100c7c2b */ /* 0x000fe20008000014 */
[----:B------:R-:W-:Y:S01]  /*17c0*/  FSEL R49, R23, -1.75, P3 ;  /* 0xbfe0000017317808 */ /* 0x000fe20001800000 */
[--C-:B------:R-:W-:Y:S01]  /*17d0*/  DFMA R16, R8, UR8, R14.reuse ;  /* 0x0000000808107c2b */ /* 0x100fe2000800000e */
[----:B------:R-:W-:Y:S01]  /*17e0*/  UMOV UR10, 0x62401315 ;  /* 0x62401315000a7882 */ /* 0x000fe20000000000 */
[----:B------:R-:W-:Y:S01]  /*17f0*/  UMOV UR11, 0x3ec71dee ;  /* 0x3ec71dee000b7882 */ /* 0x000fe20000000000 */
[----:B------:R-:W-:Y:S01]  /*1800*/  UMOV UR12, 0x7c89eb71 ;  /* 0x7c89eb71000c7882 */ /* 0x000fe20000000000 */
[----:B------:R-:W-:Y:S01]  /*1810*/  UMOV UR13, 0x3efa0199 ;  /* 0x3efa0199000d7882 */ /* 0x000fe20000000000 */
[----:B------:R-:W-:Y:S01]  /*1820*/  DFMA R58, R48, R60, 6.75539944105574400000e+15 ;  /* 0x43380000303a742b */ /* 0x000fe2000000003c */
[----:B------:R-:W-:Y:S01]  /*1830*/  FSEL R46, R24, RZ, P1 ;  /* 0x000000ff182e7208 */ /* 0x000fe20000800000 */
[----:B------:R-:W-:Y:S01]  /*1840*/  DFMA R20, R12, UR8, R14 ;  /* 0x000000080c147c2b */ /* 0x000fe2000800000e */
[----:B------:R-:W-:Y:S01]  /*1850*/  FSEL R47, R25, -1.75, P1 ;  /* 0xbfe00000192f7808 */ /* 0x000fe20000800000 */
[----:B------:R-:W-:Y:S01]  /*1860*/  DFMA R16, R8, R16, UR10 ;  /* 0x0000000a08107e2b */ /* 0x000fe20008000010 */
[----:B------:R-:W-:Y:S01]  /*1870*/  UMOV UR14, 0x14761f65 ;  /* 0x14761f65000e7882 */ /* 0x000fe20000000000 */
[----:B------:R-:W-:Y:S01]  /*1880*/  UMOV UR15, 0x3f2a01a0 ;  /* 0x3f2a01a0000f7882 */ /* 0x000fe20000000000 */
[----:B------:R-:W-:Y:S01]  /*1890*/  UMOV UR18, 0x1852b7af ;  /* 0x1852b7af00127882 */ /* 0x000fe20000000000 */
[----:B------:R-:W-:Y:S01]  /*18a0*/  DADD R44, R58, -6.75539944105574400000e+15 ;  /* 0xc33800003a2c7429 */ /* 0x000fe20000000000 */
[----:B------:R-:W-:Y:S01]  /*18b0*/  UMOV UR19, 0x3f56c16c ;  /* 0x3f56c16c00137882 */ /* 0x000fe20000000000 */
[----:B------:R-:W-:Y:S01]  /*18c0*/  DFMA R60, R46, R60, 6.75539944105574400000e+15 ;  /* 0x433800002e3c742b */ /* 0x000fe2000000003c */
[----:B------:R-:W-:Y:S01]  /*18d0*/  LEA.HI R7, R6, R6, RZ, 0x1 ;  /* 0x0000000606077211 */ /* 0x000fe200078f08ff */
[----:B------:R-:W-:Y:S01]  /*18e0*/  DFMA R20, R12, R20, UR10 ;  /* 0x0000000a0c147e2b */ /* 0x000fe20008000014 */
[----:B------:R-:W-:Y:S01]  /*18f0*/  FSETP.GEU.AND P3, PT, |R19|, 4.1917929649353027344, PT ;  /* 0x4086232b1300780b */ /* 0x000fe20003f6e200 */
[----:B------:R-:W-:Y:S01]  /*1900*/  DFMA R16, R8, R16, UR12 ;  /* 0x0000000c08107e2b */ /* 0x000fe20008000010 */
[----:B------:R-:W-:Y:S01]  /*1910*/  SHF.R.S32.HI R7, RZ, 0x1, R7 ;  /* 0x00000001ff077819 */ /* 0x000fe20000011407 */
[----:B------:R-:W-:Y:S01]  /*1920*/  DFMA R22, R44, -UR4, R48 ;  /* 0x800000042c167c2b */ /* 0x000fe20008000030 */
[C---:B------:R-:W-:Y:S01]  /*1930*/  FSETP.GEU.AND P2, PT, |R11|.reuse, 4.1917929649353027344, PT ;  /* 0x4086232b0b00780b */ /* 0x040fe20003f4e200 */
[----:B------:R-:W-:Y:S01]  /*1940*/  DADD R42, R60, -6.75539944105574400000e+15 ;  /* 0xc33800003c2a7429 */ /* 0x000fe20000000000 */
[----:B------:R-:W-:Y:S01]  /*1950*/  FSETP.GEU.AND P0, PT, |R11|, 4.2275390625, PT ;  /* 0x408748000b00780b */ /* 0x000fe20003f0e200 */
[----:B------:R-:W-:Y:S01]  /*1960*/  DFMA R20, R12, R20, UR12 ;  /* 0x0000000c0c147e2b */ /* 0x000fe20008000014 */
[----:B------:R-:W0:Y:S01]  /*1970*/  LDC.64 R32, c[0x0][0x3b0] ;  /* 0x0000ec00ff207b82 */ /* 0x000e220000000a00 */
[----:B------:R-:W-:Y:S01]  /*1980*/  DFMA R16, R8, R16, UR14 ;  /* 0x0000000e08107e2b */ /* 0x000fe20008000010 */
[----:B------:R-:W-:Y:S01]  /*1990*/  CS2R R52, SRZ ;  /* 0x0000000000347805 */ /* 0x000fe2000001ff00 */
[----:B------:R-:W-:-:S02]  /*19a0*/  DFMA R44, R44, -UR6, R22 ;  /* 0x800000062c2c7c2b */ /* 0x000fc40008000016 */
[----:B------:R-:W-:Y:S01]  /*19b0*/  DFMA R24, R42, -UR4, R46 ;  /* 0x800000042a187c2b */ /* 0x000fe2000800002e */
[----:B------:R-:W-:Y:S01]  /*19c0*/  UMOV UR4, 0x11122322 ;  /* 0x1112232200047882 */ /* 0x000fe20000000000 */
[----:B------:R-:W-:Y:S01]  /*19d0*/  DFMA R20, R12, R20, UR14 ;  /* 0x0000000e0c147e2b */ /* 0x000fe20008000014 */
[----:B------:R-:W-:Y:S01]  /*19e0*/  UMOV UR5, 0x3f811111 ;  /* 0x3f81111100057882 */ /* 0x000fe20000000000 */
[----:B------:R-:W-:Y:S01]  /*19f0*/  DFMA R16, R8, R16, UR18 ;  /* 0x0000001208107e2b */ /* 0x000fe20008000010 */
[----:B------:R-:W0:Y:S01]  /*1a00*/  LDC.64 R30, c[0x0][0x3b8] ;  /* 0x0000ee00ff1e7b82 */ /* 0x000e220000000a00 */
[----:B------:R-:W-:Y:S02]  /*1a10*/  DSETP.GEU.AND P1, PT, R10, RZ, PT ;  /* 0x000000ff0a00722a */ /* 0x000fe40003f2e000 */
[----:B------:R-:W-:Y:S01]  /*1a20*/  DFMA R42, R42, -UR6, R24 ;  /* 0x800000062a2a7c2b */ /* 0x000fe20008000018 */
[----:B------:R-:W-:Y:S01]  /*1a30*/  UMOV UR6, 0x555502a1 ;  /* 0x555502a100067882 */ /* 0x000fe20000000000 */
[----:B------:R-:W-:Y:S01]  /*1a40*/  DFMA R24, R44, UR8, R14 ;  /* 0x000000082c187c2b */ /* 0x000fe2000800000e */
[----:B------:R-:W-:Y:S01]  /*1a50*/  UMOV UR7, 0x3fa55555 ;  /* 0x3fa5555500077882 */ /* 0x000fe20000000000 */
[----:B------:R-:W-:-:S02]  /*1a60*/  DFMA R22, R12, R20, UR18 ;  /* 0x000000120c167e2b */ /* 0x000fc40008000014 */
[----:B------:R-:W-:Y:S02]  /*1a70*/  DFMA R20, R8, R16, UR4 ;  /* 0x0000000408147e2b */ /* 0x000fe40008000010 */
[----:B------:R-:W-:Y:S01]  /*1a80*/  DFMA R14, R42, UR8, R14 ;  /* 0x000000082a0e7c2b */ /* 0x000fe2000800000e */
[----:B------:R-:W-:Y:S01]  /*1a90*/  UMOV UR8, 0x55555511 ;  /* 0x5555551100087882 */ /* 0x000fe20000000000 */
[----:B------:R-:W-:Y:S01]  /*1aa0*/  DFMA R24, R44, R24, UR10 ;  /* 0x0000000a2c187e2b */ /* 0x000fe20008000018 */
[----:B------:R-:W-:Y:S01]  /*1ab0*/  UMOV UR9, 0x3fc55555 ;  /* 0x3fc5555500097882 */ /* 0x000fe20000000000 */
[----:B------:R-:W-:Y:S02]  /*1ac0*/  DFMA R22, R12, R22, UR4 ;  /* 0x000000040c167e2b */ /* 0x000fe40008000016 */
[----:B------:R-:W-:Y:S02]  /*1ad0*/  DFMA R20, R8, R20, UR6 ;  /* 0x0000000608147e2b */ /* 0x000fe40008000014 */
[----:B------:R-:W-:Y:S01]  /*1ae0*/  DFMA R14, R42, R14, UR10 ;  /* 0x0000000a2a0e7e2b */ /* 0x000fe2000800000e */
[----:B------:R-:W-:Y:S01]  /*1af0*/  UMOV UR10, 0xb ;  /* 0x0000000b000a7882 */ /* 0x000fe20000000000 */
[----:B------:R-:W-:Y:S01]  /*1b00*/  DFMA R24, R44, R24, UR12 ;  /* 0x0000000c2c187e2b */ /* 0x000fe20008000018 */
[----:B------:R-:W-:Y:S01]  /*1b10*/  UMOV UR11, 0x3fe00000 ;  /* 0x3fe00000000b7882 */ /* 0x000fe20000000000 */
[----:B------:R-:W-:-:S02]  /*1b20*/  DFMA R22, R12, R22, UR6 ;  /* 0x000000060c167e2b */ /* 0x000fc40008000016 */
[----:B------:R-:W-:Y:S02]  /*1b30*/  DFMA R20, R8, R20, UR8 ;  /* 0x0000000808147e2b */ /* 0x000fe40008000014 */
[----:B------:R-:W-:Y:S02]  /*1b40*/  DFMA R14, R42, R14, UR12 ;  /* 0x0000000c2a0e7e2b */ /* 0x000fe4000800000e */
[----:B------:R-:W-:Y:S02]  /*1b50*/  DFMA R24, R44, R24, UR14 ;  /* 0x0000000e2c187e2b */ /* 0x000fe40008000018 */
[----:B------:R-:W-:Y:S02]  /*1b60*/  DFMA R22, R12, R22, UR8 ;  /* 0x000000080c167e2b */ /* 0x000fe40008000016 */
[----:B------:R-:W-:Y:S02]  /*1b70*/  DFMA R20, R8, R20, UR10 ;  /* 0x0000000a08147e2b */ /* 0x000fe40008000014 */
[----:B------:R-:W-:-:S02]  /*1b80*/  DFMA R14, R42, R14, UR14 ;  /* 0x0000000e2a0e7e2b */ /* 0x000fc4000800000e */
[----:B------:R-:W-:Y:S02]  /*1b90*/  DFMA R24, R44, R24, UR18 ;  /* 0x000000122c187e2b */ /* 0x000fe40008000018 */
[----:B------:R-:W-:Y:S02]  /*1ba0*/  DADD R16, R10, +INF ;  /* 0x7ff000000a107429 */ /* 0x000fe40000000000 */
[----:B------:R-:W-:Y:S01]  /*1bb0*/  DFMA R20, R8, R20, 1 ;  /* 0x3ff000000814742b */ /* 0x000fe20000000014 */
[----:B------:R-:W-:Y:S01]  /*1bc0*/  LEA.HI R11, R4, R4, RZ, 0x1 ;  /* 0x00000004040b7211 */ /* 0x000fe200078f08ff */
[----:B------:R-:W-:Y:S01]  /*1bd0*/  DFMA R14, R42, R14, UR18 ;  /* 0x000000122a0e7e2b */ /* 0x000fe2000800000e */
[----:B------:R-:W-:Y:S01]  /*1be0*/  IMAD.IADD R10, R6, 0x1, -R7 ;  /* 0x00000001060a7824 */ /* 0x000fe200078e0a07 */
[----:B------:R-:W-:Y:S02]  /*1bf0*/  DFMA R24, R44, R24, UR4 ;  /* 0x000000042c187e2b */ /* 0x000fe40008000018 */
[----:B------:R-:W-:-:S02]  /*1c00*/  DFMA R22, R12, R22, UR10 ;  /* 0x0000000a0c167e2b */ /* 0x000fc40008000016 */
[----:B------:R-:W-:Y:S01]  /*1c10*/  FSEL R5, R16, RZ, P1 ;  /* 0x000000ff10057208 */ /* 0x000fe20000800000 */
[----:B------:R-:W-:Y:S01]  /*1c20*/  DFMA R8, R8, R20, 1 ;  /* 0x3ff000000808742b */ /* 0x000fe20000000014 */
[----:B------:R-:W-:Y:S01]  /*1c30*/  FSEL R16, R17, RZ, P1 ;  /* 0x000000ff11107208 */ /* 0x000fe20000800000 */
[----:B------:R-:W-:Y:S01]  /*1c40*/  DFMA R14, R42, R14, UR4 ;  /* 0x000000042a0e7e2b */ /* 0x000fe2000800000e */
[----:B------:R-:W-:Y:S01]  /*1c50*/  FSETP.GEU.AND P1, PT, |R19|, 4.2275390625, PT ;  /* 0x408748001300780b */ /* 0x000fe20003f2e200 */
[----:B------:R-:W-:Y:S01]  /*1c60*/  DFMA R24, R44, R24, UR6 ;  /* 0x000000062c187e2b */ /* 0x000fe20008000018 */
[----:B------:R-:W-:Y:S01]  /*1c70*/  SHF.R.S32.HI R17, RZ, 0x1, R11 ;  /* 0x00000001ff117819 */ /* 0x000fe2000001140b */
[----:B------:R-:W-:Y:S01]  /*1c80*/  DFMA R22, R12, R22, 1 ;  /* 0x3ff000000c16742b */ /* 0x000fe20000000016 */
[----:B------:R-:W1:Y:S01]  /*1c90*/  LDCU.64 UR4, c[0x0][0x3a8] ;  /* 0x00007500ff0477ac */ /* 0x000e620008000a00 */
[C---:B------:R-:W-:Y:S02]  /*1ca0*/  DSETP.GEU.AND P4, PT, R18.reuse, RZ, PT ;  /* 0x000000ff1200722a */ /* 0x040fe40003f8e000 */
[----:B------:R-:W-:Y:S01]  /*1cb0*/  DADD R20, R18, +INF ;  /* 0x7ff0000012147429 */ /* 0x000fe20000000000 */
[--C-:B------:R-:W-:Y:S01]  /*1cc0*/  IMAD R11, R7, 0x100000, R9.reuse ;  /* 0x00100000070b7824 */ /* 0x100fe200078e0209 */
[----:B------:R-:W-:Y:S01]  /*1cd0*/  DFMA R18, R42, R14, UR6 ;  /* 0x000000062a127e2b */ /* 0x000fe2000800000e */
[----:B------:R-:W-:Y:S01]  /*1ce0*/  IMAD R7, R6, 0x100000, R9 ;  /* 0x0010000006077824 */ /* 0x000fe200078e0209 */
[----:B------:R-:W-:Y:S01]  /*1cf0*/  DFMA R24, R44, R24, UR8 ;  /* 0x000000082c187e2b */ /* 0x000fe20008000018 */
[----:B------:R-:W-:Y:S01]  /*1d00*/  LEA R15, R10, 0x3ff00000, 0x14 ;  /* 0x3ff000000a0f7811 */ /* 0x000fe200078ea0ff */
[----:B------:R-:W-:Y:S01]  /*1d10*/  DFMA R12, R12, R22, 1 ;  /* 0x3ff000000c0c742b */ /* 0x000fe20000000016 */
[----:B------:R-:W-:Y:S01]  /*1d20*/  IMAD.MOV.U32 R14, RZ, RZ, RZ ;  /* 0x000000ffff0e7224 */ /* 0x000fe200078e00ff */
[----:B------:R-:W-:Y:S01]  /*1d30*/  LEA.HI R6, R60, R60, RZ, 0x1 ;  /* 0x0000003c3c067211 */ /* 0x000fe200078f08ff */
[----:B------:R-:W-:Y:S01]  /*1d40*/  IMAD.MOV.U32 R10, RZ, RZ, R8 ;  /* 0x000000ffff0a7224 */ /* 0x000fe200078e0008 */
[----:B------:R-:W-:Y:S01]  /*1d50*/  DFMA R26, R42, R18, UR8 ;  /* 0x000000082a1a7e2b */ /* 0x000fe20008000012 */
[----:B------:R-:W-:Y:S01]  /*1d60*/  IMAD.IADD R22, R4, 0x1, -R17 ;  /* 0x0000000104167824 */ /* 0x000fe200078e0a11 */
[----:B------:R-:W-:Y:S01]  /*1d70*/  DFMA R24, R44, R24, UR10 ;  /* 0x0000000a2c187e2b */ /* 0x000fe20008000018 */
[----:B------:R-:W-:-:S02]  /*1d80*/  FSEL R21, R21, RZ, P4 ;  /* 0x000000ff15157208 */ /* 0x000fc40002000000 */
[----:B------:R-:W-:Y:S01]  /*1d90*/  DMUL R18, R10, R14 ;  /* 0x0000000e0a127228 */ /* 0x000fe20000000000 */
[----:B------:R-:W-:Y:S01]  /*1da0*/  LEA R23, R22, 0x3ff00000, 0x14 ;  /* 0x3ff0000016177811 */ /* 0x000fe200078ea0ff */
[--C-:B------:R-:W-:Y:S01]  /*1db0*/  IMAD R15, R17, 0x100000, R13.reuse ;  /* 0x00100000110f7824 */ /* 0x100fe200078e020d */
[----:B------:R-:W-:Y:S01]  /*1dc0*/  DFMA R26, R42, R26, UR10 ;  /* 0x0000000a2a1a7e2b */ /* 0x000fe2000800001a */
[----:B------:R-:W-:Y:S01]  /*1dd0*/  MOV R22, RZ ;  /* 0x000000ff00167202 */ /* 0x000fe20000000f00 */
[----:B------:R-:W-:Y:S01]  /*1de0*/  IMAD.MOV.U32 R14, RZ, RZ, R12 ;  /* 0x000000ffff0e7224 */ /* 0x000fe200078e000c */
[----:B------:R-:W-:Y:S01]  /*1df0*/  DFMA R24, R44, R24, 1 ;  /* 0x3ff000002c18742b */ /* 0x000fe20000000018 */
[----:B------:R-:W-:Y:S01]  /*1e00*/  LEA.HI R11, R58, R58, RZ, 0x1 ;  /* 0x0000003a3a0b7211 */ /* 0x000fe200078f08ff */
[----:B------:R-:W-:Y:S01]  /*1e10*/  IMAD R9, R4, 0x100000, R13 ;  /* 0x0010000004097824 */ /* 0x000fe200078e020d */
[----:B------:R-:W-:Y:S01]  /*1e20*/  FSEL R10, R20, RZ, P4 ;  /* 0x000000ff140a7208 */ /* 0x000fe20002000000 */
[----:B------:R-:W-:Y:S01]  /*1e30*/  IMAD.MOV.U32 R20, RZ, RZ, 0x0 ;  /* 0x00000000ff147424 */ /* 0x000fe200078e00ff */
[----:B------:R-:W-:Y:S01]  /*1e40*/  DMUL R14, R14, R22 ;  /* 0x000000160e0e7228 */ /* 0x000fe20000000000 */
[----:B------:R-:W-:Y:S01]  /*1e50*/  SHF.R.S32.HI R11, RZ, 0x1, R11 ;  /* 0x00000001ff0b7819 */ /* 0x000fe2000001140b */
[----:B------:R-:W-:Y:S01]  /*1e60*/  DFMA R26, R42, R26, 1 ;  /* 0x3ff000002a1a742b */ /* 0x000fe2000000001a */
[----:B------:R-:W-:Y:S01]  /*1e70*/  @P2 FSEL R7, R16, R19, P0 ;  /* 0x0000001310072208 */ /* 0x000fe20000000000 */
[----:B------:R-:W-:Y:S01]  /*1e80*/  DFMA R44, R44, R24, 1 ;  /* 0x3ff000002c2c742b */ /* 0x000fe20000000018 */
[----:B------:R-:W-:Y:S01]  /*1e90*/  FSEL R23, R5, R18, P0 ;  /* 0x0000001205177208 */ /* 0x000fe20000000000 */
[C---:B0-----:R-:W-:Y:S01]  /*1ea0*/  DMUL R4, R30.reuse, R32 ;  /* 0x000000201e047228 */ /* 0x041fe20000000000 */
[----:B------:R-:W-:Y:S01]  /*1eb0*/  SHF.R.S32.HI R39, RZ, 0x1, R6 ;  /* 0x00000001ff277819 */ /* 0x000fe20000011406 */
[----:B-1----:R-:W-:Y:S01]  /*1ec0*/  DMUL R16, R30, UR4 ;  /* 0x000000041e107c28 */ /* 0x002fe20008000000 */
[----:B------:R-:W-:Y:S01]  /*1ed0*/  IMAD.IADD R18, R58, 0x1, -R11 ;  /* 0x000000013a127824 */ /* 0x000fe200078e0a0b */
[----:B------:R-:W-:Y:S01]  /*1ee0*/  DFMA R42, R42, R26, 1 ;  /* 0x3ff000002a2a742b */ /* 0x000fe2000000001a */
[----:B------:R-:W-:Y:S01]  /*1ef0*/  @P3 FSEL R9, R21, R15, P1 ;  /* 0x0000000f15093208 */ /* 0x000fe20000800000 */
[----:B------:R-:W-:Y:S01]  /*1f00*/  IMAD.MOV.U32 R21, RZ, RZ, 0x3fe00000 ;  /* 0x3fe00000ff157424 */ /* 0x000fe200078e00ff */
[----:B------:R-:W-:Y:S01]  /*1f10*/  FSEL R13, R10, R14, P1 ;  /* 0x0000000e0a0d7208 */ /* 0x000fe20000800000 */
[----:B------:R-:W-:Y:S01]  /*1f20*/  IMAD.IADD R14, R60, 0x1, -R39 ;  /* 0x000000013c0e7824 */ /* 0x000fe200078e0a27 */
[----:B------:R-:W-:Y:S01]  /*1f30*/  FSEL R6, R8, R23, !P2 ;  /* 0x0000001708067208 */ /* 0x000fe20005000000 */
[----:B------:R-:W-:Y:S01]  /*1f40*/  IMAD R41, R11, 0x100000, R45 ;  /* 0x001000000b297824 */ /* 0x000fe200078e022d */
[----:B------:R-:W-:Y:S01]  /*1f50*/  FSEL R8, R12, R13, !P3 ;  /* 0x0000000d0c087208 */ /* 0x000fe20005800000 */
[-C--:B------:R-:W-:Y:S01]  /*1f60*/  DFMA R4, R4, R20.reuse, 1 ;  /* 0x3ff000000404742b */ /* 0x080fe20000000014 */
[----:B------:R-:W-:Y:S01]  /*1f70*/  LEA R19, R18, 0x3ff00000, 0x14 ;  /* 0x3ff0000012137811 */ /* 0x000fe200078ea0ff */
[----:B------:R-:W-:Y:S01]  /*1f80*/  DFMA R16, R16, R20, 1 ;  /* 0x3ff000001010742b */ /* 0x000fe20000000014 */
[----:B------:R-:W-:Y:S01]  /*1f90*/  LEA R15, R14, 0x3ff00000, 0x14 ;  /* 0x3ff000000e0f7811 */ /* 0x000fe200078ea0ff */
[----:B------:R-:W-:Y:S01]  /*1fa0*/  DADD R10, R48, +INF ;  /* 0x7ff00000300a7429 */ /* 0x000fe20000000000 */
[----:B------:R-:W-:Y:S01]  /*1fb0*/  IMAD.MOV.U32 R18, RZ, RZ, RZ ;  /* 0x000000ffff127224 */ /* 0x000fe200078e00ff */
[----:B------:R-:W-:Y:S01]  /*1fc0*/  DADD R12, R46, +INF ;  /* 0x7ff000002e0c7429 */ /* 0x000fe20000000000 */
[----:B------:R-:W-:Y:S01]  /*1fd0*/  MOV R40, R44 ;  /* 0x0000002c00287202 */ /* 0x000fe20000000f00 */
[----:B------:R-:W-:Y:S01]  /*1fe0*/  IMAD R39, R39, 0x100000, R43 ;  /* 0x0010000027277824 */ /* 0x000fe200078e022b */
[----:B------:R-:W-:Y:S01]  /*1ff0*/  DSETP.GEU.AND P0, PT, R48, RZ, PT ;  /* 0x000000ff3000722a */ /* 0x000fe20003f0e000 */
[----:B------:R-:W-:Y:S01]  /*2000*/  IMAD.MOV.U32 R14, RZ, RZ, RZ ;  /* 0x000000ffff0e7224 */ /* 0x000fe200078e00ff */
[----:B------:R-:W-:Y:S01]  /*2010*/  DSETP.GEU.AND P1, PT, R46, RZ, PT ;  /* 0x000000ff2e00722a */ /* 0x000fe20003f2e000 */
[----:B------:R-:W-:Y:S01]  /*2020*/  IMAD.MOV.U32 R38, RZ, RZ, R42 ;  /* 0x000000ffff267224 */ /* 0x000fe200078e002a */
[----:B------:R-:W-:Y:S01]  /*2030*/  DMUL R40, R40, R18 ;  /* 0x0000001228287228 */ /* 0x000fe20000000000 */
[----:B------:R-:W-:Y:S01]  /*2040*/  IMAD R58, R58, 0x100000, R45 ;  /* 0x001000003a3a7824 */ /* 0x000fe200078e022d */
[----:B------:R-:W-:Y:S01]  /*2050*/  DMUL R36, R4, R6 ;  /* 0x0000000604247228 */ /* 0x000fe20000000000 */
[----:B------:R-:W-:Y:S01]  /*2060*/  FSEL R28, R10, RZ, P0 ;  /* 0x000000ff0a1c7208 */ /* 0x000fe20000000000 */
[----:B------:R-:W-:Y:S01]  /*2070*/  DMUL R34, R16, R8 ;  /* 0x0000000810227228 */ /* 0x000fe20000000000 */
[----:B------:R-:W-:Y:S01]  /*2080*/  FSEL R29, R11, RZ, P0 ;  /* 0x000000ff0b1d7208 */ /* 0x000fe20000000000 */
[----:B------:R-:W-:Y:S01]  /*2090*/  DMUL R38, R38, R14 ;  /* 0x0000000e26267228 */ /* 0x000fe20000000000 */
[----:B------:R-:W-:Y:S01]  /*20a0*/  FSEL R59, R12, RZ, P1 ;  /* 0x000000ff0c3b7208 */ /* 0x000fe20000800000 */
[----:B------:R-:W-:Y:S01]  /*20b0*/  DADD R30, R30, R30 ;  /* 0x000000001e1e7229 */ /* 0x000fe2000000001e */
[----:B------:R-:W-:Y:S01]  /*20c0*/  FSEL R61, R13, RZ, P1 ;  /* 0x000000ff0d3d7208 */ /* 0x000fe20000800000 */
[----:B------:R-:W-:Y:S01]  /*20d0*/  IMAD R60, R60, 0x100000, R43 ;  /* 0x001000003c3c7824 */ /* 0x000fe200078e022b */
[----:B------:R-:W-:Y:S01]  /*20e0*/  DMUL R32, R32, UR4 ;  /* 0x0000000420207c28 */ /* 0x000fe20008000000 */
[----:B------:R-:W-:-:S10]  /*20f0*/  UMOV UR4, URZ ;  /* 0x000000ff00047c82 */ /* 0x000fd40008000000 */
.L_x_75:
[----:B------:R-:W-:Y:S02]  /*2100*/  UIADD3 UR6, UPT, UPT, UR4, 0x1, URZ ;  /* 0x0000000104067890 */ /* 0x000fe4000fffe0ff */
[----:B------:R-:W-:Y:S01]  /*2110*/  I2F.F64.U32 R4, UR4 ;  /* 0x0000000400047d12 */ /* 0x000fe20008201800 */
[----:B------:R-:W-:Y:S01]  /*2120*/  UMOV UR5, 0x3fa99999 ;  /* 0x3fa9999900057882 */ /* 0x000fe20000000000 */
[----:B------:R-:W-:Y:S01]  /*2130*/  UMOV UR4, 0x9999999a ;  /* 0x9999999a00047882 */ /* 0x000fe20000000000 */
[----:B------:R-:W-:Y:S01]  /*2140*/  UMOV UR8, 0x9999999a ;  /* 0x9999999a00087882 */ /* 0x000fe20000000000 */
[----:B------:R-:W-:Y:S01]  /*2150*/  UMOV UR9, 0x3fa99999 ;  /* 0x3fa9999900097882 */ /* 0x000fe20000000000 */
[----:B------:R-:W0:Y:S03]  /*2160*/  LDCU.64 UR18, c[0x0][0x3a8] ;  /* 0x00007500ff1277ac */ /* 0x000e260008000a00 */
[----:B------:R-:W1:Y:S01]  /*2170*/  I2F.F64.U32 R6, UR6 ;  /* 0x0000000600067d12 */ /* 0x000e620008201800 */
[----:B------:R-:W2:Y:S01]  /*2180*/  LDCU UR7, c[0x0][0x3a4] ;  /* 0x00007480ff0777ac */ /* 0x000ea20008000800 */
[----:B------:R-:W3:Y:S01]  /*2190*/  LDCU.64 UR20, c[0x0][0x3b0] ;  /* 0x00007600ff1477ac */ /* 0x000ee20008000a00 */
[----:B------:R-:W4:Y:S01]  /*21a0*/  LDCU.64 UR22, c[0x0][0x3b8] ;  /* 0x00007700ff1677ac */ /* 0x000f220008000a00 */
[----:B------:R-:W0:Y:S01]  /*21b0*/  LDCU.128 UR12, c[0x0][0x3b0] ;  /* 0x00007600ff0c77ac */ /* 0x000e220008000c00 */
[----:B-1----:R-:W-:Y:S01]  /*21c0*/  DMUL R6, R6, UR4 ;  /* 0x0000000406067c28 */ /* 0x002fe20008000000 */
[----:B------:R-:W-:-:S07]  /*21d0*/  UISETP.NE.AND UP0, UPT, UR6, 0x14, UPT ;  /* 0x000000140600788c */ /* 0x000fce000bf05270 */
[C-C-:B------:R-:W-:Y:S01]  /*21e0*/  DFMA R54, R4.reuse, UR4, R6.reuse ;  /* 0x0000000404367c2b */ /* 0x140fe20008000006 */
[----:B------:R-:W-:Y:S01]  /*21f0*/  UMOV UR5, URZ ;  /* 0x000000ff00057c82 */ /* 0x000fe20008000000 */
[----:B------:R-:W-:Y:S01]  /*2200*/  DFMA R56, R4, -UR8, R6 ;  /* 0x8000000804387c2b */ /* 0x000fe20008000006 */
[----:B------:R-:W1:Y:S01]  /*2210*/  LDCU.128 UR8, c[0x0][0x390] ;  /* 0x00007200ff0877ac */ /* 0x000e620008000c00 */
[----:B------:R-:W-:Y:S01]  /*2220*/  IMAD.MOV.U32 R4, RZ, RZ, RZ ;  /* 0x000000ffff047224 */ /* 0x000fe200078e00ff */
[----:B------:R-:W-:-:S03]  /*2230*/  UMOV UR4, UR6 ;  /* 0x0000000600047c82 */ /* 0x000fc60008000000 */
[----:B------:R-:W-:Y:S02]  /*2240*/  DMUL R54, R54, 0.5 ;  /* 0x3fe0000036367828 */ /* 0x000fe40000000000 */
[----:B0-234-:R-:W-:-:S11]  /*2250*/  DMUL R56, R56, 0.5 ;  /* 0x3fe0000038387828 */ /* 0x01dfd60000000000 */
.L_x_55:
[----:B0-----:R-:W0:Y:S01]  /*2260*/  LDC.64 R10, c[0x3][R4+0x80] ;  /* 0x00c02000040a7b82 */ /* 0x001e220000000a00 */
[----:B------:R-:W-:-:S04]  /*2270*/  UIADD3 UR5, UPT, UPT, UR5, 0x1, URZ ;  /* 0x0000000105057890 */ /* 0x000fc8000fffe0ff */
[----:B------:R-:W-:Y:S01]  /*2280*/  UISETP.NE.AND UP1, UPT, UR5, 0xa, UPT ;  /* 0x0000000a0500788c */ /* 0x000fe2000bf25270 */
[----:B0-----:R-:W-:-:S08]  /*2290*/  DMUL R10, R56, R10 ;  /* 0x0000000a380a7228 */ /* 0x001fd00000000000 */
[----:B------:R-:W-:-:S08]  /*22a0*/  DADD R12, R54, R10 ;  /* 0x00000000360c7229 */ /* 0x000fd0000000000a */
[----:B------:R-:W-:-:S14]  /*22b0*/  DSETP.NEU.AND P0, PT, R12, RZ, PT ;  /* 0x000000ff0c00722a */ /* 0x000fdc0003f0d000 */
[----:B------:R-:W-:Y:S05]  /*22c0*/  @P0 BRA `(.L_x_17) ;  /* 0x0000000000200947 */ /* 0x000fea0003800000 */
[C---:B------:R-:W-:Y:S02]  /*22d0*/  FSETP.GEU.AND P0, PT, |R47|.reuse, 4.2275390625, PT ;  /* 0x408748002f00780b */ /* 0x040fe40003f0e200 */
[----:B------:R-:W-:Y:S02]  /*22e0*/  FSETP.GEU.AND P1, PT, |R47|, 4.1917929649353027344, PT ;  /* 0x4086232b2f00780b */ /* 0x000fe40003f2e200 */
[----:B------:R-:W-:Y:S02]  /*22f0*/  FSEL R19, R59, R38, P0 ;  /* 0x000000263b137208 */ /* 0x000fe40000000000 */
[----:B------:R-:W-:Y:S02]  /*2300*/  FSEL R5, R61, R39, P0 ;  /* 0x000000273d057208 */ /* 0x000fe40000000000 */
[----:B------:R-:W-:Y:S02]  /*2310*/  FSEL R18, R42, R19, !P1 ;  /* 0x000000132a127208 */ /* 0x000fe40004800000 */
[----:B------:R-:W-:-:S06]  /*2320*/  FSEL R19, R60, R5, !P1 ;  /* 0x000000053c137208 */ /* 0x000fcc0004800000 */
[----:B------:R-:W-:Y:S01]  /*2330*/  DMUL R18, R34, R18 ;  /* 0x0000001222127228 */ /* 0x000fe20000000000 */
[----:B------:R-:W-:Y:S10]  /*2340*/  BRA `(.L_x_18) ;  /* 0x0000002000c07947 */ /* 0x000ff40003800000 */
.L_x_17:
[----:B------:R-:W-:-:S14]  /*2350*/  DSETP.NEU.AND P0, PT, R12, 1, PT ;  /* 0x3ff000000c00742a */ /* 0x000fdc0003f0d000 */
        /* <DEDUP_REMOVED lines=9> */
.L_x_19:
[----:B------:R-:W-:Y:S01]  /*23f0*/  DMUL R22, R32, R12 ;  /* 0x0000000c20167228 */ /* 0x000fe20000000000 */
[----:B------:R-:W-:Y:S01]  /*2400*/  MOV R16, 0x0 ;  /* 0x0000000000107802 */ /* 0x000fe20000000f00 */
[----:B------:R-:W-:Y:S01]  /*2410*/  DADD R14, -R12, 1 ;  /* 0x3ff000000c0e7429 */ /* 0x000fe20000000100 */
[----:B------:R-:W-:-:S07]  /*2420*/  IMAD.MOV.U32 R17, RZ, RZ, 0x3fd80000 ;  /* 0x3fd80000ff117424 */ /* 0x000fce00078e00ff */
[----:B------:R-:W-:-:S06]  /*2430*/  DMUL R22, R22, R14 ;  /* 0x0000000e16167228 */ /* 0x000fcc0000000000 */
[----:B------:R-:W0:Y:S04]  /*2440*/  MUFU.RSQ64H R9, R23 ;  /* 0x0000001700097308 */ /* 0x000e280000001c00 */
[----:B------:R-:W-:-:S05]  /*2450*/  VIADD R8, R23, 0xfcb00000 ;  /* 0xfcb0000017087836 */ /* 0x000fca0000000000 */
[----:B------:R-:W-:Y:S01]  /*2460*/  ISETP.GE.U32.AND P0, PT, R8, 0x7ca00000, PT ;  /* 0x7ca000000800780c */ /* 0x000fe20003f06070 */
[----:B0-----:R-:W-:-:S08]  /*2470*/  DMUL R6, R8, R8 ;  /* 0x0000000808067228 */ /* 0x001fd00000000000 */
[----:B------:R-:W-:-:S08]  /*2480*/  DFMA R6, R22, -R6, 1 ;  /* 0x3ff000001606742b */ /* 0x000fd00000000806 */
[----:B------:R-:W-:Y:S02]  /*2490*/  DFMA R16, R6, R16, 0.5 ;  /* 0x3fe000000610742b */ /* 0x000fe40000000010 */
[----:B------:R-:W-:-:S08]  /*24a0*/  DMUL R6, R8, R6 ;  /* 0x0000000608067228 */ /* 0x000fd00000000000 */
[----:B------:R-:W-:-:S08]  /*24b0*/  DFMA R20, R16, R6, R8 ;  /* 0x000000061014722b */ /* 0x000fd00000000008 */
[----:B------:R-:W-:Y:S02]  /*24c0*/  DMUL R16, R22, R20 ;  /* 0x0000001416107228 */ /* 0x000fe40000000000 */
[----:B------:R-:W-:Y:S02]  /*24d0*/  VIADD R7, R21, 0xfff00000 ;  /* 0xfff0000015077836 */ /* 0x000fe40000000000 */
[----:B------:R-:W-:-:S04]  /*24e0*/  IMAD.MOV.U32 R6, RZ, RZ, R20 ;  /* 0x000000ffff067224 */ /* 0x000fc800078e0014 */
[----:B------:R-:W-:-:S08]  /*24f0*/  DFMA R24, R16, -R16, R22 ;  /* 0x800000101018722b */ /* 0x000fd00000000016 */
[----:B------:R-:W-:Y:S01]  /*2500*/  DFMA R18, R24, R6, R16 ;  /* 0x000000061812722b */ /* 0x000fe20000000010 */
[----:B------:R-:W-:Y:S10]  /*2510*/  @!P0 BRA `(.L_x_20) ;  /* 0x0000000000288947 */ /* 0x000ff40003800000 */
[----:B------:R-:W-:Y:S01]  /*2520*/  IMAD.MOV.U32 R6, RZ, RZ, R22 ;  /* 0x000000ffff067224 */ /* 0x000fe200078e0016 */
[----:B------:R-:W-:Y:S01]  /*2530*/  MOV R9, R7 ;  /* 0x0000000700097202 */ /* 0x000fe20000000f00 */
[----:B------:R-:W-:Y:S02]  /*2540*/  IMAD.MOV.U32 R5, RZ, RZ, R23 ;  /* 0x000000ffff057224 */ /* 0x000fe400078e0017 */
[----:B------:R-:W-:Y:S01]  /*2550*/  IMAD.MOV.U32 R21, RZ, RZ, R8 ;  /* 0x000000ffff157224 */ /* 0x000fe200078e0008 */
[----:B------:R-:W-:Y:S01]  /*2560*/  MOV R8, 0x25a0 ;  /* 0x000025a000087802 */ /* 0x000fe20000000f00 */
[----:B------:R-:W-:Y:S02]  /*2570*/  IMAD.MOV.U32 R22, RZ, RZ, R24 ;  /* 0x000000ffff167224 */ /* 0x000fe400078e0018 */
[----:B------:R-:W-:-:S07]  /*2580*/  IMAD.MOV.U32 R23, RZ, RZ, R25 ;  /* 0x000000ffff177224 */ /* 0x000fce00078e0019 */
[----:B-1----:R-:W-:Y:S05]  /*2590*/  CALL.REL.NOINC `($__internal_1_$__cuda_sm20_dsqrt_rn_f64_mediumpath_v1) ;  /* 0x0000007c00947944 */ /* 0x002fea0003c00000 */
[----:B------:R-:W-:Y:S02]  /*25a0*/  IMAD.MOV.U32 R18, RZ, RZ, R16 ;  /* 0x000000ffff127224 */ /* 0x000fe400078e0010 */
[----:B------:R-:W-:-:S07]  /*25b0*/  IMAD.MOV.U32 R19, RZ, RZ, R17 ;  /* 0x000000ffff137224 */ /* 0x000fce00078e0011 */
.L_x_20:
[----:B------:R-:W0:Y:S01]  /*25c0*/  LDC.64 R16, c[0x0][0x3a0] ;  /* 0x0000e800ff107b82 */ /* 0x000e220000000a00 */
[----:B------:R-:W0:Y:S01]  /*25d0*/  MUFU.RCP64H R7, UR7 ;  /* 0x0000000700077d08 */ /* 0x000e220008001800 */
[----:B------:R-:W-:Y:S01]  /*25e0*/  IMAD.MOV.U32 R6, RZ, RZ, 0x1 ;  /* 0x00000001ff067424 */ /* 0x000fe200078e00ff */
[----:B------:R-:W-:Y:S01]  /*25f0*/  UMOV UR24, 0xfefa39ef ;  /* 0xfefa39ef00187882 */ /* 0x000fe20000000000 */
[----:B------:R-:W-:-:S04]  /*2600*/  UMOV UR25, 0x3fe62e42 ;  /* 0x3fe62e4200197882 */ /* 0x000fc80000000000 */
[----:B0-----:R-:W-:-:S08]  /*2610*/  DFMA R8, R6, -R16, 1 ;  /* 0x3ff000000608742b */ /* 0x001fd00000000810 */
[----:B------:R-:W-:Y:S02]  /*2620*/  DFMA R20, R8, R8, R8 ;  /* 0x000000080814722b */ /* 0x000fe40000000008 */
[----:B-1----:R-:W-:-:S06]  /*2630*/  DMUL R8, R14, UR10 ;  /* 0x0000000a0e087c28 */ /* 0x002fcc0008000000 */
[----:B------:R-:W-:Y:S02]  /*2640*/  DFMA R20, R6, R20, R6 ;  /* 0x000000140614722b */ /* 0x000fe40000000006 */
[----:B------:R-:W-:Y:S02]  /*2650*/  DMUL R6, R14, UR12 ;  /* 0x0000000c0e067c28 */ /* 0x000fe40008000000 */
[----:B------:R-:W-:-:S04]  /*2660*/  DFMA R8, R12, UR8, R8 ;  /* 0x000000080c087c2b */ /* 0x000fc80008000008 */
[----:B------:R-:W-:Y:S02]  /*2670*/  DFMA R72, R20, -R16, 1 ;  /* 0x3ff000001448742b */ /* 0x000fe40000000810 */
[----:B------:R-:W-:Y:S02]  /*2680*/  DFMA R6, R12, UR18, R6 ;  /* 0x000000120c067c2b */ /* 0x000fe40008000006 */
[----:B------:R-:W-:-:S04]  /*2690*/  DADD R8, R62, -R8 ;  /* 0x000000003e087229 */ /* 0x000fc80000000808 */
[----:B------:R-:W-:Y:S02]  /*26a0*/  DFMA R72, R20, R72, R20 ;  /* 0x000000481448722b */ /* 0x000fe40000000014 */
[----:B------:R-:W-:Y:S01]  /*26b0*/  DMUL R20, R6, -UR14 ;  /* 0x8000000e06147c28 */ /* 0x000fe20008000000 */
[----:B------:R-:W-:Y:S02]  /*26c0*/  IMAD.MOV.U32 R6, RZ, RZ, 0x652b82fe ;  /* 0x652b82feff067424 */ /* 0x000fe400078e00ff */
[----:B------:R-:W-:Y:S01]  /*26d0*/  IMAD.MOV.U32 R7, RZ, RZ, 0x3ff71547 ;  /* 0x3ff71547ff077424 */ /* 0x000fe200078e00ff */
[----:B------:R-:W-:Y:S02]  /*26e0*/  FSETP.GEU.AND P3, PT, |R9|, 6.5827683646048100446e-37, PT ;  /* 0x036000000900780b */ /* 0x000fe40003f6e200 */
[----:B------:R-:W-:-:S03]  /*26f0*/  DMUL R22, R72, R8 ;  /* 0x0000000848167228 */ /* 0x000fc60000000000 */
[----:B------:R-:W-:Y:S01]  /*2700*/  DFMA R6, R20, R6, 6.75539944105574400000e+15 ;  /* 0x433800001406742b */ /* 0x000fe20000000006 */
[----:B------:R-:W-:-:S04]  /*2710*/  FSETP.GEU.AND P0, PT, |R21|, 4.1917929649353027344, PT ;  /* 0x4086232b1500780b */ /* 0x000fc80003f0e200 */
[----:B------:R-:W-:-:S03]  /*2720*/  DFMA R24, R22, -R16, R8 ;  /* 0x800000101618722b */ /* 0x000fc60000000008 */
[----:B------:R-:W-:-:S05]  /*2730*/  DADD R16, R6, -6.75539944105574400000e+15 ;  /* 0xc338000006107429 */ /* 0x000fca0000000000 */
[----:B------:R-:W-:-:S03]  /*2740*/  DFMA R72, R72, R24, R22 ;  /* 0x000000184848722b */ /* 0x000fc60000000016 */
[----:B------:R-:W-:Y:S01]  /*2750*/  DFMA R22, R16, -UR24, R20 ;  /* 0x8000001810167c2b */ /* 0x000fe20008000014 */
[----:B------:R-:W-:Y:S01]  /*2760*/  UMOV UR24, 0x3b39803f ;  /* 0x3b39803f00187882 */ /* 0x000fe20000000000 */
[----:B------:R-:W-:-:S05]  /*2770*/  UMOV UR25, 0x3c7abc9e ;  /* 0x3c7abc9e00197882 */ /* 0x000fca0000000000 */
[----:B------:R-:W-:Y:S01]  /*2780*/  FFMA R5, RZ, UR7, R73 ;  /* 0x00000007ff057c23 */ /* 0x000fe20008000049 */
[----:B------:R-:W-:Y:S01]  /*2790*/  DFMA R16, R16, -UR24, R22 ;  /* 0x8000001810107c2b */ /* 0x000fe20008000016 */
[----:B------:R-:W-:Y:S01]  /*27a0*/  UMOV UR24, 0x69ce2bdf ;  /* 0x69ce2bdf00187882 */ /* 0x000fe20000000000 */
[----:B------:R-:W-:Y:S01]  /*27b0*/  IMAD.MOV.U32 R22, RZ, RZ, -0x35dec16 ;  /* 0xfca213eaff167424 */ /* 0x000fe200078e00ff */
[----:B------:R-:W-:Y:S01]  /*27c0*/  UMOV UR25, 0x3e5ade15 ;  /* 0x3e5ade1500197882 */ /* 0x000fe20000000000 */
[----:B------:R-:W-:Y:S01]  /*27d0*/  IMAD.MOV.U32 R23, RZ, RZ, 0x3e928af3 ;  /* 0x3e928af3ff177424 */ /* 0x000fe200078e00ff */
[----:B------:R-:W-:-:S05]  /*27e0*/  FSETP.GT.AND P2, PT, |R5|, 1.469367938527859385e-39, PT ;  /* 0x001000000500780b */ /* 0x000fca0003f44200 */
        /* <DEDUP_REMOVED lines=26> */
[----:B------:R-:W-:Y:S02]  /*2990*/  DFMA R22, R16, R22, 1 ;  /* 0x3ff000001016742b */ /* 0x000fe40000000016 */
[----:B------:R-:W-:-:S08]  /*29a0*/  DMUL R16, R30, R18 ;  /* 0x000000121e107228 */ /* 0x000fd00000000000 */
[----:B------:R-:W-:Y:S01]  /*29b0*/  IMAD R19, R6, 0x100000, R23 ;  /* 0x0010000006137824 */ /* 0x000fe200078e0217 */
[----:B------:R-:W-:Y:S01]  /*29c0*/  MOV R18, R22 ;  /* 0x0000001600127202 */ /* 0x000fe20000000f00 */
[----:B------:R-:W-:Y:S06]  /*29d0*/  @!P0 BRA `(.L_x_21) ;  /* 0x0000000000348947 */ /* 0x000fec0003800000 */
[----:B------:R-:W-:Y:S01]  /*29e0*/  FSETP.GEU.AND P1, PT, |R21|, 4.2275390625, PT ;  /* 0x408748001500780b */ /* 0x000fe20003f2e200 */
[C---:B------:R-:W-:Y:S02]  /*29f0*/  DADD R18, R20.reuse, +INF ;  /* 0x7ff0000014127429 */ /* 0x040fe40000000000 */
[----:B------:R-:W-:-:S08]  /*2a00*/  DSETP.GEU.AND P0, PT, R20, RZ, PT ;  /* 0x000000ff1400722a */ /* 0x000fd00003f0e000 */
[----:B------:R-:W-:Y:S02]  /*2a10*/  FSEL R18, R18, RZ, P0 ;  /* 0x000000ff12127208 */ /* 0x000fe40000000000 */
[----:B------:R-:W-:Y:S01]  /*2a20*/  FSEL R19, R19, RZ, P0 ;  /* 0x000000ff13137208 */ /* 0x000fe20000000000 */
[----:B------:R-:W-:Y:S06]  /*2a30*/  @P1 BRA `(.L_x_21) ;  /* 0x00000000001c1947 */ /* 0x000fec0003800000 */
[----:B------:R-:W-:Y:S01]  /*2a40*/  LEA.HI R5, R6, R6, RZ, 0x1 ;  /* 0x0000000606057211 */ /* 0x000fe200078f08ff */
[----:B------:R-:W-:-:S03]  /*2a50*/  IMAD.MOV.U32 R18, RZ, RZ, RZ ;  /* 0x000000ffff127224 */ /* 0x000fc600078e00ff */
[----:B------:R-:W-:-:S05]  /*2a60*/  SHF.R.S32.HI R5, RZ, 0x1, R5 ;  /* 0x00000001ff057819 */ /* 0x000fca0000011405 */
[----:B------:R-:W-:Y:S02]  /*2a70*/  IMAD.IADD R6, R6, 0x1, -R5 ;  /* 0x0000000106067824 */ /* 0x000fe400078e0a05 */
[----:B------:R-:W-:-:S03]  /*2a80*/  IMAD R23, R5, 0x100000, R23 ;  /* 0x0010000005177824 */ /* 0x000fc600078e0217 */
[----:B------:R-:W-:-:S06]  /*2a90*/  LEA R19, R6, 0x3ff00000, 0x14 ;  /* 0x3ff0000006137811 */ /* 0x000fcc00078ea0ff */
[----:B------:R-:W-:-:S11]  /*2aa0*/  DMUL R18, R22, R18 ;  /* 0x0000001216127228 */ /* 0x000fd60000000000 */
.L_x_21:
[----:B------:R-:W-:Y:S04]  /*2ab0*/  BSSY.RECONVERGENT B0, `(.L_x_22) ;  /* 0x000000a000007945 */ /* 0x000fe80003800200 */
[----:B------:R-:W-:Y:S05]  /*2ac0*/  @P2 BRA P3, `(.L_x_23) ;  /* 0x0000000000202947 */ /* 0x000fea0001800000 */
[----:B------:R-:W0:Y:S01]  /*2ad0*/  LDCU.64 UR24, c[0x0][0x3a0] ;  /* 0x00007400ff1877ac */ /* 0x000e220008000a00 */
[----:B------:R-:W-:Y:S01]  /*2ae0*/  IMAD.MOV.U32 R5, RZ, RZ, R9 ;  /* 0x000000ffff057224 */ /* 0x000fe200078e0009 */
[----:B------:R-:W-:Y:S01]  /*2af0*/  MOV R6, 0x2b30 ;  /* 0x00002b3000067802 */ /* 0x000fe20000000f00 */
[----:B0-----:R-:W-:Y:S02]  /*2b00*/  IMAD.U32 R24, RZ, RZ, UR24 ;  /* 0x00000018ff187e24 */ /* 0x001fe4000f8e00ff */
[----:B------:R-:W-:-:S07]  /*2b10*/  IMAD.U32 R25, RZ, RZ, UR25 ;  /* 0x00000019ff197e24 */ /* 0x000fce000f8e00ff */
[----:B------:R-:W-:Y:S05]  /*2b20*/  CALL.REL.NOINC `($__internal_0_$__cuda_sm20_div_rn_f64_full) ;  /* 0x0000007000ac7944 */ /* 0x000fea0003c00000 */
[----:B------:R-:W-:Y:S02]  /*2b30*/  IMAD.MOV.U32 R72, RZ, RZ, R8 ;  /* 0x000000ffff487224 */ /* 0x000fe400078e0008 */
[----:B------:R-:W-:-:S07]  /*2b40*/  IMAD.MOV.U32 R73, RZ, RZ, R5 ;  /* 0x000000ffff497224 */ /* 0x000fce00078e0005 */
.L_x_23:
[----:B------:R-:W-:Y:S05]  /*2b50*/  BSYNC.RECONVERGENT B0 ;  /* 0x0000000000007941 */ /* 0x000fea0003800200 */
.L_x_22:
[----:B------:R-:W-:Y:S01]  /*2b60*/  DADD R8, -RZ, |R72| ;  /* 0x00000000ff087229 */ /* 0x000fe20000000548 */
[----:B------:R-:W-:Y:S01]  /*2b70*/  BSSY.RECONVERGENT B0, `(.L_x_24) ;  /* 0x0000004000007945 */ /* 0x000fe20003800200 */
[----:B------:R-:W-:-:S08]  /*2b80*/  MOV R6, 0x2bb0 ;  /* 0x00002bb000067802 */ /* 0x000fd00000000f00 */
[----:B------:R-:W-:-:S07]  /*2b90*/  MOV R5, R9 ;  /* 0x0000000900057202 */ /* 0x000fce0000000f00 */
[----:B------:R-:W-:Y:S05]  /*2ba0*/  CALL.REL.NOINC `($_Z20kernel_loglikelihoodiPddddddddS_$__internal_accurate_pow) ;  /* 0x0000007800ac7944 */ /* 0x000fea0003c00000 */
[----:B------:R-:W-:Y:S05]  /*2bb0*/  BSYNC.RECONVERGENT B0 ;  /* 0x0000000000007941 */ /* 0x000fea0003800200 */
.L_x_24:
[C---:B------:R-:W-:Y:S01]  /*2bc0*/  DADD R6, R72.reuse, 2 ;  /* 0x4000000048067429 */ /* 0x040fe20000000000 */
[----:B------:R-:W-:Y:S01]  /*2bd0*/  BSSY.RECONVERGENT B0, `(.L_x_25) ;  /* 0x000000d000007945 */ /* 0x000fe20003800200 */
[----:B------:R-:W-:-:S06]  /*2be0*/  DSETP.NEU.AND P0, PT, R72, RZ, PT ;  /* 0x000000ff4800722a */ /* 0x000fcc0003f0d000 */
[----:B------:R-:W-:Y:S02]  /*2bf0*/  FSEL R8, R8, RZ, P0 ;  /* 0x000000ff08087208 */ /* 0x000fe40000000000 */
[----:B------:R-:W-:Y:S02]  /*2c00*/  LOP3.LUT R6, R7, 0x7ff00000, RZ, 0xc0, !PT ;  /* 0x7ff0000007067812 */ /* 0x000fe400078ec0ff */
[----:B------:R-:W-:Y:S02]  /*2c10*/  FSEL R9, R9, RZ, P0 ;  /* 0x000000ff09097208 */ /* 0x000fe40000000000 */
[----:B------:R-:W-:-:S13]  /*2c20*/  ISETP.NE.AND P1, PT, R6, 0x7ff00000, PT ;  /* 0x7ff000000600780c */ /* 0x000fda0003f25270 */
[----:B------:R-:W-:Y:S05]  /*2c30*/  @P1 BRA `(.L_x_26) ;  /* 0x0000000000181947 */ /* 0x000fea0003800000 */
[----:B------:R-:W-:-:S14]  /*2c40*/  DSETP.NAN.AND P0, PT, R72, R72, PT ;  /* 0x000000484800722a */ /* 0x000fdc0003f08000 */
[----:B------:R-:W-:Y:S01]  /*2c50*/  @P0 DADD R8, R72, 2 ;  /* 0x4000000048080429 */ /* 0x000fe20000000000 */
[----:B------:R-:W-:Y:S10]  /*2c60*/  @P0 BRA `(.L_x_26) ;  /* 0x00000000000c0947 */ /* 0x000ff40003800000 */
[----:B------:R-:W-:-:S14]  /*2c70*/  DSETP.NEU.AND P0, PT, |R72|, +INF , PT ;  /* 0x7ff000004800742a */ /* 0x000fdc0003f0d200 */
[----:B------:R-:W-:Y:S02]  /*2c80*/  @!P0 IMAD.MOV.U32 R8, RZ, RZ, 0x0 ;  /* 0x00000000ff088424 */ /* 0x000fe400078e00ff */
[----:B------:R-:W-:-:S07]  /*2c90*/  @!P0 IMAD.MOV.U32 R9, RZ, RZ, 0x7ff00000 ;  /* 0x7ff00000ff098424 */ /* 0x000fce00078e00ff */
.L_x_26:
[----:B------:R-:W-:Y:S05]  /*2ca0*/  BSYNC.RECONVERGENT B0 ;  /* 0x0000000000007941 */ /* 0x000fea0003800200 */
.L_x_25:
[----:B------:R-:W-:Y:S01]  /*2cb0*/  DMUL R8, R8, -0.5 ;  /* 0xbfe0000008087828 */ /* 0x000fe20000000000 */
[----:B------:R-:W-:Y:S01]  /*2cc0*/  IMAD.MOV.U32 R6, RZ, RZ, 0x652b82fe ;  /* 0x652b82feff067424 */ /* 0x000fe200078e00ff */
[----:B------:R-:W-:Y:S01]  /*2cd0*/  DSETP.NEU.AND P0, PT, R72, 1, PT ;  /* 0x3ff000004800742a */ /* 0x000fe20003f0d000 */
[----:B------:R-:W-:Y:S01]  /*2ce0*/  IMAD.MOV.U32 R7, RZ, RZ, 0x3ff71547 ;  /* 0x3ff71547ff077424 */ /* 0x000fe200078e00ff */
[----:B------:R-:W-:Y:S01]  /*2cf0*/  UMOV UR24, 0xfefa39ef ;  /* 0xfefa39ef00187882 */ /* 0x000fe20000000000 */
[----:B------:R-:W-:Y:S01]  /*2d00*/  UMOV UR25, 0x3fe62e42 ;  /* 0x3fe62e4200197882 */ /* 0x000fe20000000000 */
[----:B------:R-:W-:Y:S01]  /*2d10*/  UMOV UR26, 0x3b39803f ;  /* 0x3b39803f001a7882 */ /* 0x000fe20000000000 */
[----:B------:R-:W-:Y:S01]  /*2d20*/  UMOV UR27, 0x3c7abc9e ;  /* 0x3c7abc9e001b7882 */ /* 0x000fe20000000000 */
[----:B------:R-:W-:Y:S01]  /*2d30*/  UMOV UR28, 0x69ce2bdf ;  /* 0x69ce2bdf001c7882 */ /* 0x000fe20000000000 */
[----:B------:R-:W-:Y:S01]  /*2d40*/  UMOV UR29, 0x3e5ade15 ;  /* 0x3e5ade15001d7882 */ /* 0x000fe20000000000 */
[----:B------:R-:W-:Y:S01]  /*2d50*/  FSEL R20, R8, RZ, P0 ;  /* 0x000000ff08147208 */ /* 0x000fe20000000000 */
[----:B------:R-:W-:Y:S01]  /*2d60*/  UMOV UR30, 0x62401315 ;  /* 0x62401315001e7882 */ /* 0x000fe20000000000 */
[----:B------:R-:W-:Y:S01]  /*2d70*/  FSEL R21, R9, -1.75, P0 ;  /* 0xbfe0000009157808 */ /* 0x000fe20000000000 */
[----:B------:R-:W-:Y:S01]  /*2d80*/  UMOV UR31, 0x3ec71dee ;  /* 0x3ec71dee001f7882 */ /* 0x000fe20000000000 */
[----:B------:R-:W-:Y:S01]  /*2d90*/  UMOV UR32, 0x7c89eb71 ;  /* 0x7c89eb7100207882 */ /* 0x000fe20000000000 */
[----:B------:R-:W-:Y:S01]  /*2da0*/  UMOV UR33, 0x3efa0199 ;  /* 0x3efa019900217882 */ /* 0x000fe20000000000 */
[----:B------:R-:W-:Y:S01]  /*2db0*/  UMOV UR34, 0x14761f65 ;  /* 0x14761f6500227882 */ /* 0x000fe20000000000 */
[----:B------:R-:W-:Y:S01]  /*2dc0*/  UMOV UR35, 0x3f2a01a0 ;  /* 0x3f2a01a000237882 */ /* 0x000fe20000000000 */
[----:B------:R-:W-:Y:S01]  /*2dd0*/  DFMA R22, R20, R6, 6.75539944105574400000e+15 ;  /* 0x433800001416742b */ /* 0x000fe20000000006 */
[----:B------:R-:W-:Y:S01]  /*2de0*/  UMOV UR36, 0x1852b7af ;  /* 0x1852b7af00247882 */ /* 0x000fe20000000000 */
[----:B------:R-:W-:Y:S01]  /*2df0*/  UMOV UR37, 0x3f56c16c ;  /* 0x3f56c16c00257882 */ /* 0x000fe20000000000 */
[----:B------:R-:W-:Y:S01]  /*2e00*/  UMOV UR38, 0x11122322 ;  /* 0x1112232200267882 */ /* 0x000fe20000000000 */
[----:B------:R-:W-:Y:S01]  /*2e10*/  UMOV UR39, 0x3f811111 ;  /* 0x3f81111100277882 */ /* 0x000fe20000000000 */
[----:B------:R-:W-:Y:S01]  /*2e20*/  UMOV UR40, 0x555502a1 ;  /* 0x555502a100287882 */ /* 0x000fe20000000000 */
[----:B------:R-:W-:Y:S01]  /*2e30*/  UMOV UR41, 0x3fa55555 ;  /* 0x3fa5555500297882 */ /* 0x000fe20000000000 */
[----:B------:R-:W-:Y:S01]  /*2e40*/  UMOV UR42, 0x55555511 ;  /* 0x55555511002a7882 */ /* 0x000fe20000000000 */
[----:B------:R-:W-:Y:S01]  /*2e50*/  DADD R24, R22, -6.75539944105574400000e+15 ;  /* 0xc338000016187429 */ /* 0x000fe20000000000 */
[----:B------:R-:W-:Y:S01]  /*2e60*/  UMOV UR43, 0x3fc55555 ;  /* 0x3fc55555002b7882 */ /* 0x000fe20000000000 */
[----:B------:R-:W-:Y:S01]  /*2e70*/  UMOV UR44, 0xb ;  /* 0x0000000b002c7882 */ /* 0x000fe20000000000 */
[----:B------:R-:W-:Y:S01]  /*2e80*/  UMOV UR45, 0x3fe00000 ;  /* 0x3fe00000002d7882 */ /* 0x000fe20000000000 */
[----:B------:R-:W-:Y:S01]  /*2e90*/  FSETP.GEU.AND P0, PT, |R21|, 4.1917929649353027344, PT ;  /* 0x4086232b1500780b */ /* 0x000fe20003f0e200 */
[----:B------:R-:W-:Y:S03]  /*2ea0*/  BSSY.RECONVERGENT B0, `(.L_x_27) ;  /* 0x000001f000007945 */ /* 0x000fe60003800200 */
[----:B------:R-:W-:-:S08]  /*2eb0*/  DFMA R8, R24, -UR24, R20 ;  /* 0x8000001818087c2b */ /* 0x000fd00008000014 */
[----:B------:R-:W-:Y:S01]  /*2ec0*/  DFMA R24, R24, -UR26, R8 ;  /* 0x8000001a18187c2b */ /* 0x000fe20008000008 */
[----:B------:R-:W-:Y:S02]  /*2ed0*/  IMAD.MOV.U32 R8, RZ, RZ, -0x35dec16 ;  /* 0xfca213eaff087424 */ /* 0x000fe400078e00ff */
[----:B------:R-:W-:-:S06]  /*2ee0*/  IMAD.MOV.U32 R9, RZ, RZ, 0x3e928af3 ;  /* 0x3e928af3ff097424 */ /* 0x000fcc00078e00ff */
[----:B------:R-:W-:-:S08]  /*2ef0*/  DFMA R26, R24, UR28, R8 ;  /* 0x0000001c181a7c2b */ /* 0x000fd00008000008 */
[----:B------:R-:W-:-:S08]  /*2f00*/  DFMA R26, R24, R26, UR30 ;  /* 0x0000001e181a7e2b */ /* 0x000fd0000800001a */
[----:B------:R-:W-:-:S08]  /*2f10*/  DFMA R26, R24, R26, UR32 ;  /* 0x00000020181a7e2b */ /* 0x000fd0000800001a */
[----:B------:R-:W-:-:S08]  /*2f20*/  DFMA R26, R24, R26, UR34 ;  /* 0x00000022181a7e2b */ /* 0x000fd0000800001a */
[----:B------:R-:W-:-:S08]  /*2f30*/  DFMA R26, R24, R26, UR36 ;  /* 0x00000024181a7e2b */ /* 0x000fd0000800001a */
[----:B------:R-:W-:-:S08]  /*2f40*/  DFMA R26, R24, R26, UR38 ;  /* 0x00000026181a7e2b */ /* 0x000fd0000800001a */
[----:B------:R-:W-:-:S08]  /*2f50*/  DFMA R26, R24, R26, UR40 ;  /* 0x00000028181a7e2b */ /* 0x000fd0000800001a */
[----:B------:R-:W-:-:S08]  /*2f60*/  DFMA R26, R24, R26, UR42 ;  /* 0x0000002a181a7e2b */ /* 0x000fd0000800001a */
[----:B------:R-:W-:-:S08]  /*2f70*/  DFMA R26, R24, R26, UR44 ;  /* 0x0000002c181a7e2b */ /* 0x000fd0000800001a */
[----:B------:R-:W-:-:S08]  /*2f80*/  DFMA R26, R24, R26, 1 ;  /* 0x3ff00000181a742b */ /* 0x000fd0000000001a */
[----:B------:R-:W-:-:S10]  /*2f90*/  DFMA R26, R24, R26, 1 ;  /* 0x3ff00000181a742b */ /* 0x000fd4000000001a */
[----:B------:R-:W-:Y:S02]  /*2fa0*/  IMAD R25, R22, 0x100000, R27 ;  /* 0x0010000016197824 */ /* 0x000fe400078e021b */
[----:B------:R-:W-:Y:S01]  /*2fb0*/  IMAD.MOV.U32 R24, RZ, RZ, R26 ;  /* 0x000000ffff187224 */ /* 0x000fe200078e001a */
[----:B------:R-:W-:Y:S06]  /*2fc0*/  @!P0 BRA `(.L_x_28) ;  /* 0x0000000000308947 */ /* 0x000fec0003800000 */
[----:B------:R-:W-:Y:S01]  /*2fd0*/  FSETP.GEU.AND P1, PT, |R21|, 4.2275390625, PT ;  /* 0x408748001500780b */ /* 0x000fe20003f2e200 */
[C---:B------:R-:W-:Y:S02]  /*2fe0*/  DSETP.GEU.AND P0, PT, R20.reuse, RZ, PT ;  /* 0x000000ff1400722a */ /* 0x040fe40003f0e000 */
[----:B------:R-:W-:-:S10]  /*2ff0*/  DADD R20, R20, +INF ;  /* 0x7ff0000014147429 */ /* 0x000fd40000000000 */
[----:B------:R-:W-:Y:S02]  /*3000*/  @!P1 LEA.HI R5, R22, R22, RZ, 0x1 ;  /* 0x0000001616059211 */ /* 0x000fe400078f08ff */
[----:B------:R-:W-:Y:S01]  /*3010*/  FSEL R24, R20, RZ, P0 ;  /* 0x000000ff14187208 */ /* 0x000fe20000000000 */
[----:B------:R-:W-:Y:S01]  /*3020*/  @!P1 IMAD.MOV.U32 R20, RZ, RZ, RZ ;  /* 0x000000ffff149224 */ /* 0x000fe200078e00ff */
[----:B------:R-:W-:Y:S02]  /*3030*/  @!P1 SHF.R.S32.HI R5, RZ, 0x1, R5 ;  /* 0x00000001ff059819 */ /* 0x000fe40000011405 */
[----:B------:R-:W-:Y:S02]  /*3040*/  FSEL R25, R21, RZ, P0 ;  /* 0x000000ff15197208 */ /* 0x000fe40000000000 */
[----:B------:R-:W-:Y:S01]  /*3050*/  @!P1 IADD3 R22, PT, PT, R22, -R5, RZ ;  /* 0x8000000516169210 */ /* 0x000fe20007ffe0ff */
[----:B------:R-:W-:-:S03]  /*3060*/  @!P1 IMAD R27, R5, 0x100000, R27 ;  /* 0x00100000051b9824 */ /* 0x000fc600078e021b */
[----:B------:R-:W-:-:S06]  /*3070*/  @!P1 LEA R21, R22, 0x3ff00000, 0x14 ;  /* 0x3ff0000016159811 */ /* 0x000fcc00078ea0ff */
[----:B------:R-:W-:-:S11]  /*3080*/  @!P1 DMUL R24, R26, R20 ;  /* 0x000000141a189228 */ /* 0x000fd60000000000 */
.L_x_28:
[----:B------:R-:W-:Y:S05]  /*3090*/  BSYNC.RECONVERGENT B0 ;  /* 0x0000000000007941 */ /* 0x000fea0003800200 */
.L_x_27:
[----:B------:R-:W-:Y:S02]  /*30a0*/  DADD R20, -RZ, |R16| ;  /* 0x00000000ff147229 */ /* 0x000fe40000000510 */
[----:B------:R-:W-:-:S08]  /*30b0*/  DMUL R18, R24, R18 ;  /* 0x0000001218127228 */ /* 0x000fd00000000000 */
[----:B------:R-:W-:-:S04]  /*30c0*/  IMAD.MOV.U32 R5, RZ, RZ, R21 ;  /* 0x000000ffff057224 */ /* 0x000fc800078e0015 */
[----:B------:R-:W-:-:S05]  /*30d0*/  VIADD R20, R5, 0xbfd9e604 ;  /* 0xbfd9e60405147836 */ /* 0x000fca0000000000 */
[----:B------:R-:W-:-:S13]  /*30e0*/  ISETP.GT.U32.AND P0, PT, R20, 0x799e603, PT ;  /* 0x0799e6031400780c */ /* 0x000fda0003f04070 */
[----:B------:R-:W-:Y:S05]  /*30f0*/  @P0 BRA `(.L_x_29) ;  /* 0x0000000400a40947 */ /* 0x000fea0003800000 */
[----:B------:R-:W-:Y:S01]  /*3100*/  DMUL R22, |R16|, 0.5 ;  /* 0x3fe0000010167828 */ /* 0x000fe20000000200 */
[----:B------:R0:W1:Y:S07]  /*3110*/  MUFU.RSQ64H R66, R5 ;  /* 0x0000000500427308 */ /* 0x00006e0000001c00 */
[----:B------:R-:W-:Y:S02]  /*3120*/  DFMA R24, R22, R6, 6.75539944105574400000e+15 ;  /* 0x433800001618742b */ /* 0x000fe40000000006 */
[----:B------:R-:W-:-:S06]  /*3130*/  FSETP.GEU.AND P0, PT, |R23|, 4.1917929649353027344, PT ;  /* 0x4086232b1700780b */ /* 0x000fcc0003f0e200 */
[----:B------:R-:W-:-:S08]  /*3140*/  DADD R20, R24, -6.75539944105574400000e+15 ;  /* 0xc338000018147429 */ /* 0x000fd00000000000 */
[----:B------:R-:W-:-:S08]  /*3150*/  DFMA R26, R20, -UR24, R22 ;  /* 0x80000018141a7c2b */ /* 0x000fd00008000016 */
[----:B------:R-:W-:-:S08]  /*3160*/  DFMA R20, R20, -UR26, R26 ;  /* 0x8000001a14147c2b */ /* 0x000fd0000800001a */
        /* <DEDUP_REMOVED lines=13> */
[----:B01----:R-:W-:Y:S06]  /*3240*/  @!P0 BRA `(.L_x_30) ;  /* 0x0000000000348947 */ /* 0x003fec0003800000 */
[----:B------:R-:W-:Y:S01]  /*3250*/  FSETP.GEU.AND P1, PT, |R23|, 4.2275390625, PT ;  /* 0x408748001700780b */ /* 0x000fe20003f2e200 */
[C---:B------:R-:W-:Y:S02]  /*3260*/  DADD R20, R22.reuse, +INF ;  /* 0x7ff0000016147429 */ /* 0x040fe40000000000 */
[----:B------:R-:W-:-:S08]  /*3270*/  DSETP.GEU.AND P0, PT, R22, RZ, PT ;  /* 0x000000ff1600722a */ /* 0x000fd00003f0e000 */
[----:B------:R-:W-:Y:S02]  /*3280*/  FSEL R20, R20, RZ, P0 ;  /* 0x000000ff14147208 */ /* 0x000fe40000000000 */
[----:B------:R-:W-:Y:S01]  /*3290*/  FSEL R21, R21, RZ, P0 ;  /* 0x000000ff15157208 */ /* 0x000fe20000000000 */
[----:B------:R-:W-:Y:S06]  /*32a0*/  @P1 BRA `(.L_x_30) ;  /* 0x00000000001c1947 */ /* 0x000fec0003800000 */
[----:B------:R-:W-:-:S04]  /*32b0*/  LEA.HI R20, R24, R24, RZ, 0x1 ;  /* 0x0000001818147211 */ /* 0x000fc800078f08ff */
[----:B------:R-:W-:-:S05]  /*32c0*/  SHF.R.S32.HI R21, RZ, 0x1, R20 ;  /* 0x00000001ff157819 */ /* 0x000fca0000011414 */
[----:B------:R-:W-:Y:S02]  /*32d0*/  IMAD.IADD R20, R24, 0x1, -R21 ;  /* 0x0000000118147824 */ /* 0x000fe400078e0a15 */
[----:B------:R-:W-:-:S03]  /*32e0*/  IMAD R27, R21, 0x100000, R27 ;  /* 0x00100000151b7824 */ /* 0x000fc600078e021b */
[----:B------:R-:W-:Y:S02]  /*32f0*/  LEA R21, R20, 0x3ff00000, 0x14 ;  /* 0x3ff0000014157811 */ /* 0x000fe400078ea0ff */
[----:B------:R-:W-:-:S06]  /*3300*/  MOV R20, RZ ;  /* 0x000000ff00147202 */ /* 0x000fcc0000000f00 */
[----:B------:R-:W-:-:S11]  /*3310*/  DMUL R20, R26, R20 ;  /* 0x000000141a147228 */ /* 0x000fd60000000000 */
.L_x_30:
[----:B------:R-:W-:Y:S01]  /*3320*/  IMAD.MOV.U32 R24, RZ, RZ, RZ ;  /* 0x000000ffff187224 */ /* 0x000fe200078e00ff */
[----:B------:R-:W0:Y:S01]  /*3330*/  MUFU.RCP64H R23, R5 ;  /* 0x0000000500177308 */ /* 0x000e220000001800 */
[----:B------:R-:W-:Y:S01]  /*3340*/  IMAD.MOV.U32 R25, RZ, RZ, R66 ;  /* 0x000000ffff197224 */ /* 0x000fe200078e0042 */
[----:B------:R-:W-:Y:S01]  /*3350*/  UMOV UR46, 0xfc237b1d ;  /* 0xfc237b1d002e7882 */ /* 0x000fe20000000000 */
[----:B------:R-:W-:Y:S01]  /*3360*/  IMAD.MOV.U32 R26, RZ, RZ, 0x0 ;  /* 0x00000000ff1a7424 */ /* 0x000fe200078e00ff */
[----:B------:R-:W-:Y:S01]  /*3370*/  UMOV UR47, 0x41f2f851 ;  /* 0x41f2f851002f7882 */ /* 0x000fe20000000000 */
[----:B------:R-:W-:Y:S02]  /*3380*/  IMAD.MOV.U32 R27, RZ, RZ, 0x3fd80000 ;  /* 0x3fd80000ff1b7424 */ /* 0x000fe400078e00ff */
[----:B------:R-:W-:Y:S01]  /*3390*/  DMUL R66, R24, R24 ;  /* 0x0000001818427228 */ /* 0x000fe20000000000 */
[----:B------:R-:W-:-:S07]  /*33a0*/  IMAD.MOV.U32 R22, RZ, RZ, RZ ;  /* 0x000000ffff167224 */ /* 0x000fce00078e00ff */
[----:B------:R-:W-:-:S08]  /*33b0*/  DFMA R66, |R16|, -R66, 1 ;  /* 0x3ff000001042742b */ /* 0x000fd00000000a42 */
[----:B------:R-:W-:Y:S02]  /*33c0*/  DFMA R26, R66, R26, 0.5 ;  /* 0x3fe00000421a742b */ /* 0x000fe4000000001a */
[----:B------:R-:W-:-:S08]  /*33d0*/  DMUL R66, R24, R66 ;  /* 0x0000004218427228 */ /* 0x000fd00000000000 */
[----:B------:R-:W-:Y:S02]  /*33e0*/  DFMA R24, R66, R26, R24 ;  /* 0x0000001a4218722b */ /* 0x000fe40000000018 */
[----:B0-----:R-:W-:-:S08]  /*33f0*/  DFMA R26, -|R16|, R22, 1 ;  /* 0x3ff00000101a742b */ /* 0x001fd00000000316 */
[----:B------:R-:W-:-:S08]  /*3400*/  DFMA R26, R26, R26, R26 ;  /* 0x0000001a1a1a722b */ /* 0x000fd0000000001a */
[----:B------:R-:W-:Y:S01]  /*3410*/  DFMA R22, R22, R26, R22 ;  /* 0x0000001a1616722b */ /* 0x000fe20000000016 */
[----:B------:R-:W-:Y:S02]  /*3420*/  IMAD.MOV.U32 R26, RZ, RZ, 0x4ff37461 ;  /* 0x4ff37461ff1a7424 */ /* 0x000fe400078e00ff */
[----:B------:R-:W-:-:S06]  /*3430*/  IMAD.MOV.U32 R27, RZ, RZ, 0x41ffefdd ;  /* 0x41ffefddff1b7424 */ /* 0x000fcc00078e00ff */
[----:B------:R-:W-:Y:S01]  /*3440*/  DFMA R26, R22, UR46, R26 ;  /* 0x0000002e161a7c2b */ /* 0x000fe2000800001a */
[----:B------:R-:W-:Y:S01]  /*3450*/  UMOV UR46, 0x7f57f70 ;  /* 0x07f57f70002e7882 */ /* 0x000fe20000000000 */
[----:B------:R-:W-:-:S06]  /*3460*/  UMOV UR47, 0x41fa8a19 ;  /* 0x41fa8a19002f7882 */ /* 0x000fcc0000000000 */
[----:B------:R-:W-:Y:S01]  /*3470*/  DFMA R26, R22, R26, -UR46 ;  /* 0x8000002e161a7e2b */ /* 0x000fe2000800001a */
[----:B------:R-:W-:Y:S01]  /*3480*/  UMOV UR46, 0x52851c22 ;  /* 0x52851c22002e7882 */ /* 0x000fe20000000000 */
[----:B------:R-:W-:-:S06]  /*3490*/  UMOV UR47, 0x41e10b68 ;  /* 0x41e10b68002f7882 */ /* 0x000fcc0000000000 */
[----:B------:R-:W-:Y:S01]  /*34a0*/  DFMA R26, R22, R26, UR46 ;  /* 0x0000002e161a7e2b */ /* 0x000fe2000800001a */
        /* <DEDUP_REMOVED lines=42> */
[----:B------:R-:W-:-:S08]  /*3750*/  DMUL R24, R24, R26 ;  /* 0x0000001a18187228 */ /* 0x000fd00000000000 */
[----:B------:R-:W-:-:S08]  /*3760*/  DMUL R24, R24, R20 ;  /* 0x0000001418187228 */ /* 0x000fd00000000000 */
[----:B------:R-:W-:Y:S01]  /*3770*/  DMUL R20, R24, R20 ;  /* 0x0000001418147228 */ /* 0x000fe20000000000 */
[----:B------:R-:W-:Y:S10]  /*3780*/  BRA `(.L_x_31) ;  /* 0x0000000000c87947 */ /* 0x000ff40003800000 */
.L_x_29:
[----:B------:R-:W-:Y:S01]  /*3790*/  DMUL R20, R16, R16 ;  /* 0x0000001010147228 */ /* 0x000fe20000000000 */
[----:B------:R-:W-:Y:S01]  /*37a0*/  IMAD.MOV.U32 R22, RZ, RZ, 0x50ab516f ;  /* 0x50ab516fff167424 */ /* 0x000fe200078e00ff */
[----:B------:R-:W-:Y:S01]  /*37b0*/  MOV R23, 0x3858c41d ;  /* 0x3858c41d00177802 */ /* 0x000fe20000000f00 */
[----:B------:R-:W-:Y:S01]  /*37c0*/  UMOV UR46, 0x92957da6 ;  /* 0x92957da6002e7882 */ /* 0x000fe20000000000 */
[----:B------:R-:W-:-:S04]  /*37d0*/  UMOV UR47, 0x37d4d7f5 ;  /* 0x37d4d7f5002f7882 */ /* 0x000fc80000000000 */
        /* <DEDUP_REMOVED lines=43> */
[----:B------:R-:W-:-:S08]  /*3a90*/  DFMA R22, R20, R22, 0.25 ;  /* 0x3fd000001416742b */ /* 0x000fd00000000016 */
[----:B------:R-:W-:-:S11]  /*3aa0*/  DFMA R20, R20, R22, 1 ;  /* 0x3ff000001414742b */ /* 0x000fd60000000016 */
.L_x_31:
[----:B------:R-:W-:Y:S01]  /*3ab0*/  VIADD R22, R5, 0xbfda0000 ;  /* 0xbfda000005167836 */ /* 0x000fe20000000000 */
[----:B------:R-:W-:-:S04]  /*3ac0*/  DMUL R14, R14, UR18 ;  /* 0x000000120e0e7c28 */ /* 0x000fc80008000000 */
[----:B------:R-:W-:-:S04]  /*3ad0*/  ISETP.GT.U32.AND P0, PT, R22, 0x799ffff, PT ;  /* 0x0799ffff1600780c */ /* 0x000fc80003f04070 */
[----:B------:R-:W-:-:S09]  /*3ae0*/  DFMA R14, R12, UR20, R14 ;  /* 0x000000140c0e7c2b */ /* 0x000fd2000800000e */
[----:B------:R-:W-:Y:S05]  /*3af0*/  @P0 BRA `(.L_x_32) ;  /* 0x0000000400a40947 */ /* 0x000fea0003800000 */
[----:B------:R-:W-:-:S08]  /*3b00*/  DMUL R12, |R16|, 0.5 ;  /* 0x3fe00000100c7828 */ /* 0x000fd00000000200 */
[----:B------:R-:W-:Y:S02]  /*3b10*/  DFMA R6, R12, R6, 6.75539944105574400000e+15 ;  /* 0x433800000c06742b */ /* 0x000fe40000000006 */
[----:B------:R-:W-:-:S06]  /*3b20*/  FSETP.GEU.AND P0, PT, |R13|, 4.1917929649353027344, PT ;  /* 0x4086232b0d00780b */ /* 0x000fcc0003f0e200 */
[----:B------:R-:W-:-:S08]  /*3b30*/  DADD R22, R6, -6.75539944105574400000e+15 ;  /* 0xc338000006167429 */ /* 0x000fd00000000000 */
[----:B------:R-:W-:-:S08]  /*3b40*/  DFMA R24, R22, -UR24, R12 ;  /* 0x8000001816187c2b */ /* 0x000fd0000800000c */
[----:B------:R-:W-:Y:S02]  /*3b50*/  DFMA R22, R22, -UR26, R24 ;  /* 0x8000001a16167c2b */ /* 0x000fe40008000018 */
[----:B------:R-:W0:Y:S01]  /*3b60*/  MUFU.RCP64H R25, R5 ;  /* 0x0000000500197308 */ /* 0x000e220000001800 */
[----:B------:R-:W-:-:S05]  /*3b70*/  IMAD.MOV.U32 R24, RZ, RZ, RZ ;  /* 0x000000ffff187224 */ /* 0x000fca00078e00ff */
        /* <DEDUP_REMOVED lines=10> */
[----:B------:R-:W-:Y:S02]  /*3c20*/  DFMA R26, R22, R8, 1 ;  /* 0x3ff00000161a742b */ /* 0x000fe40000000008 */
[----:B0-----:R-:W-:-:S08]  /*3c30*/  DFMA R22, -|R16|, R24, 1 ;  /* 0x3ff000001016742b */ /* 0x001fd00000000318 */
[----:B------:R-:W-:Y:S01]  /*3c40*/  DFMA R22, R22, R22, R22 ;  /* 0x000000161616722b */ /* 0x000fe20000000016 */
[----:B------:R-:W-:Y:S02]  /*3c50*/  IMAD R9, R6, 0x100000, R27 ;  /* 0x0010000006097824 */ /* 0x000fe400078e021b */
[----:B------:R-:W-:Y:S01]  /*3c60*/  IMAD.MOV.U32 R8, RZ, RZ, R26 ;  /* 0x000000ffff087224 */ /* 0x000fe200078e001a */
[----:B------:R-:W-:Y:S07]  /*3c70*/  @!P0 BRA `(.L_x_33) ;  /* 0x0000000000348947 */ /* 0x000fee0003800000 */
        /* <DEDUP_REMOVED lines=13> */
.L_x_33:
[----:B------:R-:W-:Y:S01]  /*3d50*/  DFMA R22, R24, R22, R24 ;  /* 0x000000161816722b */ /* 0x000fe20000000018 */
[----:B------:R-:W-:Y:S01]  /*3d60*/  IMAD.MOV.U32 R6, RZ, RZ, -0x597efbda ;  /* 0xa6810426ff067424 */ /* 0x000fe200078e00ff */
[----:B------:R-:W-:Y:S01]  /*3d70*/  MOV R7, 0x420a9923 ;  /* 0x420a992300077802 */ /* 0x000fe20000000f00 */
[----:B------:R-:W-:Y:S01]  /*3d80*/  UMOV UR24, 0xa7e5a092 ;  /* 0xa7e5a09200187882 */ /* 0x000fe20000000000 */
[----:B------:R-:W-:Y:S01]  /*3d90*/  UMOV UR25, 0x41d8729d ;  /* 0x41d8729d00197882 */ /* 0x000fe20000000000 */
[----:B------:R-:W-:Y:S02]  /*3da0*/  IMAD.MOV.U32 R26, RZ, RZ, 0x0 ;  /* 0x00000000ff1a7424 */ /* 0x000fe400078e00ff */
[----:B------:R-:W-:Y:S01]  /*3db0*/  IMAD.MOV.U32 R27, RZ, RZ, 0x3fd80000 ;  /* 0x3fd80000ff1b7424 */ /* 0x000fe200078e00ff */
[----:B------:R-:W-:Y:S01]  /*3dc0*/  DFMA R6, R22, UR24, -R6 ;  /* 0x0000001816067c2b */ /* 0x000fe20008000806 */
        /* <DEDUP_REMOVED lines=31> */
[----:B------:R-:W-:Y:S01]  /*3fc0*/  UMOV UR25, 0x3fbbbdc1 ;  /* 0x3fbbbdc100197882 */ /* 0x000fe20000000000 */
[----:B------:R-:W0:Y:S01]  /*3fd0*/  MUFU.RSQ64H R7, R5 ;  /* 0x0000000500077308 */ /* 0x000e220000001c00 */
[----:B------:R-:W-:-:S04]  /*3fe0*/  IMAD.MOV.U32 R6, RZ, RZ, RZ ;  /* 0x000000ffff067224 */ /* 0x000fc800078e00ff */
[----:B------:R-:W-:Y:S01]  /*3ff0*/  DFMA R12, R22, R12, -UR24 ;  /* 0x80000018160c7e2b */ /* 0x000fe2000800000c */
[----:B------:R-:W-:Y:S01]  /*4000*/  UMOV UR24, 0xcf55fc53 ;  /* 0xcf55fc5300187882 */ /* 0x000fe20000000000 */
[----:B------:R-:W-:-:S06]  /*4010*/  UMOV UR25, 0x3fad76aa ;  /* 0x3fad76aa00197882 */ /* 0x000fcc0000000000 */
[----:B------:R-:W-:Y:S01]  /*4020*/  DFMA R12, R22, R12, -UR24 ;  /* 0x80000018160c7e2b */ /* 0x000fe2000800000c */
[----:B------:R-:W-:Y:S01]  /*4030*/  UMOV UR24, 0xff86494b ;  /* 0xff86494b00187882 */ /* 0x000fe20000000000 */
[----:B------:R-:W-:Y:S01]  /*4040*/  UMOV UR25, 0x3fa4f1c4 ;  /* 0x3fa4f1c400197882 */ /* 0x000fe20000000000 */
[----:B0-----:R-:W-:-:S05]  /*4050*/  DMUL R24, R6, R6 ;  /* 0x0000000606187228 */ /* 0x001fca0000000000 */
[----:B------:R-:W-:Y:S01]  /*4060*/  DFMA R12, R22, R12, -UR24 ;  /* 0x80000018160c7e2b */ /* 0x000fe2000800000c */
[----:B------:R-:W-:Y:S01]  /*4070*/  UMOV UR24, 0xe3c7167e ;  /* 0xe3c7167e00187882 */ /* 0x000fe20000000000 */
[----:B------:R-:W-:Y:S01]  /*4080*/  UMOV UR25, 0x3fa7efc0 ;  /* 0x3fa7efc000197882 */ /* 0x000fe20000000000 */
[----:B------:R-:W-:-:S05]  /*4090*/  DFMA R24, |R16|, -R24, 1 ;  /* 0x3ff000001018742b */ /* 0x000fca0000000a18 */
[----:B------:R-:W-:Y:S01]  /*40a0*/  DFMA R12, R22, R12, -UR24 ;  /* 0x80000018160c7e2b */ /* 0x000fe2000800000c */
[----:B------:R-:W-:Y:S01]  /*40b0*/  UMOV UR24, 0xe6decf48 ;  /* 0xe6decf4800187882 */ /* 0x000fe20000000000 */
[----:B------:R-:W-:Y:S01]  /*40c0*/  UMOV UR25, 0x3fc32633 ;  /* 0x3fc3263300197882 */ /* 0x000fe20000000000 */
[----:B------:R-:W-:Y:S02]  /*40d0*/  DFMA R26, R24, R26, 0.5 ;  /* 0x3fe00000181a742b */ /* 0x000fe4000000001a */
[----:B------:R-:W-:-:S03]  /*40e0*/  DMUL R24, R6, R24 ;  /* 0x0000001806187228 */ /* 0x000fc60000000000 */
[----:B------:R-:W-:Y:S01]  /*40f0*/  DFMA R12, R22, R12, -UR24 ;  /* 0x80000018160c7e2b */ /* 0x000fe2000800000c */
[----:B------:R-:W-:Y:S01]  /*4100*/  UMOV UR24, 0x33d43649 ;  /* 0x33d4364900187882 */ /* 0x000fe20000000000 */
[----:B------:R-:W-:-:S03]  /*4110*/  UMOV UR25, 0x3fd98845 ;  /* 0x3fd9884500197882 */ /* 0x000fc60000000000 */
[----:B------:R-:W-:-:S03]  /*4120*/  DFMA R24, R24, R26, R6 ;  /* 0x0000001a1818722b */ /* 0x000fc60000000006 */
[----:B------:R-:W-:-:S08]  /*4130*/  DFMA R12, R22, R12, UR24 ;  /* 0x00000018160c7e2b */ /* 0x000fd0000800000c */
[----:B------:R-:W-:-:S08]  /*4140*/  DMUL R12, R24, R12 ;  /* 0x0000000c180c7228 */ /* 0x000fd00000000000 */
[----:B------:R-:W-:-:S08]  /*4150*/  DMUL R12, R12, R8 ;  /* 0x000000080c0c7228 */ /* 0x000fd00000000000 */
[----:B------:R-:W-:-:S10]  /*4160*/  DMUL R12, R12, R8 ;  /* 0x000000080c0c7228 */ /* 0x000fd40000000000 */
[----:B------:R-:W-:Y:S01]  /*4170*/  LOP3.LUT R13, R13, 0x80000000, R17, 0xb8, !PT ;  /* 0x800000000d0d7812 */ /* 0x000fe200078eb811 */
[----:B------:R-:W-:Y:S06]  /*4180*/  BRA `(.L_x_34) ;  /* 0x0000000000cc7947 */ /* 0x000fec0003800000 */
.L_x_32:
[C---:B------:R-:W-:Y:S01]  /*4190*/  DMUL R6, R16.reuse, R16 ;  /* 0x0000001010067228 */ /* 0x040fe20000000000 */
[----:B------:R-:W-:Y:S01]  /*41a0*/  IMAD.MOV.U32 R8, RZ, RZ, -0x3d76e750 ;  /* 0xc28918b0ff087424 */ /* 0x000fe200078e00ff */
[----:B------:R-:W-:Y:S01]  /*41b0*/  UMOV UR24, 0xe367973f ;  /* 0xe367973f00187882 */ /* 0x000fe20000000000 */
[----:B------:R-:W-:Y:S01]  /*41c0*/  IMAD.MOV.U32 R9, RZ, RZ, 0x38a76b71 ;  /* 0x38a76b71ff097424 */ /* 0x000fe200078e00ff */
[----:B------:R-:W-:Y:S01]  /*41d0*/  UMOV UR25, 0x38268d52 ;  /* 0x38268d5200197882 */ /* 0x000fe20000000000 */
[----:B------:R-:W-:-:S04]  /*41e0*/  DMUL R12, R16, 0.5 ;  /* 0x3fe00000100c7828 */ /* 0x000fc80000000000 */
        /* <DEDUP_REMOVED lines=44> */
[----:B------:R-:W-:-:S11]  /*44b0*/  DFMA R12, R16, R8, R12 ;  /* 0x00000008100c722b */ /* 0x000fd6000000000c */
.L_x_34:
[----:B------:R-:W0:Y:S01]  /*44c0*/  MUFU.RCP64H R7, R17 ;  /* 0x0000001100077308 */ /* 0x000e220000001800 */
[----:B------:R-:W-:Y:S01]  /*44d0*/  IMAD.MOV.U32 R6, RZ, RZ, 0x1 ;  /* 0x00000001ff067424 */ /* 0x000fe200078e00ff */
[----:B------:R-:W-:-:S08]  /*44e0*/  DMUL R14, R14, UR22 ;  /* 0x000000160e0e7c28 */ /* 0x000fd00008000000 */
[----:B------:R-:W-:Y:S02]  /*44f0*/  DMUL R14, R14, R12 ;  /* 0x0000000c0e0e7228 */ /* 0x000fe40000000000 */
[----:B0-----:R-:W-:-:S08]  /*4500*/  DFMA R8, -R16, R6, 1 ;  /* 0x3ff000001008742b */ /* 0x001fd00000000106 */
[----:B------:R-:W-:Y:S01]  /*4510*/  FSETP.GEU.AND P1, PT, |R15|, 6.5827683646048100446e-37, PT ;  /* 0x036000000f00780b */ /* 0x000fe20003f2e200 */
[----:B------:R-:W-:-:S08]  /*4520*/  DFMA R8, R8, R8, R8 ;  /* 0x000000080808722b */ /* 0x000fd00000000008 */
[----:B------:R-:W-:-:S08]  /*4530*/  DFMA R8, R6, R8, R6 ;  /* 0x000000080608722b */ /* 0x000fd00000000006 */
[----:B------:R-:W-:-:S08]  /*4540*/  DFMA R6, -R16, R8, 1 ;  /* 0x3ff000001006742b */ /* 0x000fd00000000108 */
        /* <DEDUP_REMOVED lines=10> */
[----:B------:R-:W-:Y:S01]  /*45f0*/  MOV R6, 0x4620 ;  /* 0x0000462000067802 */ /* 0x000fe20000000f00 */
[----:B------:R-:W-:-:S07]  /*4600*/  IMAD.MOV.U32 R25, RZ, RZ, R17 ;  /* 0x000000ffff197224 */ /* 0x000fce00078e0011 */
[----:B------:R-:W-:Y:S05]  /*4610*/  CALL.REL.NOINC `($__internal_0_$__cuda_sm20_div_rn_f64_full) ;  /* 0x0000005400f07944 */ /* 0x000fea0003c00000 */
[----:B------:R-:W-:-:S07]  /*4620*/  IMAD.MOV.U32 R9, RZ, RZ, R5 ;  /* 0x000000ffff097224 */ /* 0x000fce00078e0005 */
.L_x_35:
[----:B------:R-:W-:-:S08]  /*4630*/  DADD R20, R8, R20 ;  /* 0x0000000008147229 */ /* 0x000fd00000000014 */
[----:B------:R-:W-:-:S11]  /*4640*/  DMUL R18, R18, R20 ;  /* 0x0000001412127228 */ /* 0x000fd60000000000 */
.L_x_18:
[----:B------:R-:W-:Y:S01]  /*4650*/  IMAD.IADD R5, R1, 0x1, R4 ;  /* 0x0000000101057824 */ /* 0x000fe200078e0204 */
[----:B------:R-:W-:-:S04]  /*4660*/  DADD R10, R54, -R10 ;  /* 0x00000000360a7229 */ /* 0x000fc8000000080a */
[----:B------:R0:W-:Y:S04]  /*4670*/  STL.64 [R5], R18 ;  /* 0x0000001205007387 */ /* 0x0001e80000100a00 */
[----:B------:R-:W-:-:S14]  /*4680*/  DSETP.NEU.AND P0, PT, R10, RZ, PT ;  /* 0x000000ff0a00722a */ /* 0x000fdc0003f0d000 */
[----:B0-----:R-:W-:Y:S05]  /*4690*/  @P0 BRA `(.L_x_36) ;  /* 0x0000000000200947 */ /* 0x001fea0003800000 */
        /* <DEDUP_REMOVED lines=8> */
.L_x_36:
        /* <DEDUP_REMOVED lines=10> */
.L_x_38:
[----:B------:R-:W-:Y:S01]  /*47c0*/  DMUL R16, R32, R10 ;  /* 0x0000000a20107228 */ /* 0x000fe20000000000 */
[----:B------:R-:W-:Y:S01]  /*47d0*/  IMAD.MOV.U32 R14, RZ, RZ, 0x0 ;  /* 0x00000000ff0e7424 */ /* 0x000fe200078e00ff */
        /* <DEDUP_REMOVED lines=17> */
[----:B------:R-:W-:Y:S01]  /*48f0*/  MOV R6, R16 ;  /* 0x0000001000067202 */ /* 0x000fe20000000f00 */
[----:B------:R-:W-:Y:S02]  /*4900*/  IMAD.MOV.U32 R5, RZ, RZ, R17 ;  /* 0x000000ffff057224 */ /* 0x000fe400078e0011 */
[----:B------:R-:W-:Y:S01]  /*4910*/  IMAD.MOV.U32 R21, RZ, RZ, R8 ;  /* 0x000000ffff157224 */ /* 0x000fe200078e0008 */
[----:B------:R-:W-:Y:S01]  /*4920*/  MOV R8, 0x4970 ;  /* 0x0000497000087802 */ /* 0x000fe20000000f00 */
[----:B------:R-:W-:Y:S02]  /*4930*/  IMAD.MOV.U32 R16, RZ, RZ, R18 ;  /* 0x000000ffff107224 */ /* 0x000fe400078e0012 */
[----:B------:R-:W-:Y:S02]  /*4940*/  IMAD.MOV.U32 R17, RZ, RZ, R19 ;  /* 0x000000ffff117224 */ /* 0x000fe400078e0013 */
[----:B------:R-:W-:-:S07]  /*4950*/  IMAD.MOV.U32 R9, RZ, RZ, R7 ;  /* 0x000000ffff097224 */ /* 0x000fce00078e0007 */
[----:B-1----:R-:W-:Y:S05]  /*4960*/  CALL.REL.NOINC `($__internal_1_$__cuda_sm20_dsqrt_rn_f64_mediumpath_v1) ;  /* 0x0000005800a07944 */ /* 0x002fea0003c00000 */
[----:B------:R-:W-:Y:S02]  /*4970*/  IMAD.MOV.U32 R14, RZ, RZ, R16 ;  /* 0x000000ffff0e7224 */ /* 0x000fe400078e0010 */
[----:B------:R-:W-:-:S07]  /*4980*/  IMAD.MOV.U32 R15, RZ, RZ, R17 ;  /* 0x000000ffff0f7224 */ /* 0x000fce00078e0011 */
.L_x_39:
[----:B------:R-:W-:Y:S01]  /*4990*/  DMUL R6, R12, UR12 ;  /* 0x0000000c0c067c28 */ /* 0x000fe20008000000 */
[----:B------:R-:W-:Y:S01]  /*49a0*/  UMOV UR24, 0xfefa39ef ;  /* 0xfefa39ef00187882 */ /* 0x000fe20000000000 */
[----:B------:R-:W-:Y:S01]  /*49b0*/  UMOV UR25, 0x3fe62e42 ;  /* 0x3fe62e4200197882 */ /* 0x000fe20000000000 */
[----:B------:R-:W0:Y:S01]  /*49c0*/  LDC.64 R18, c[0x0][0x3a0] ;  /* 0x0000e800ff127b82 */ /* 0x000e220000000a00 */
[----:B------:R-:W-:Y:S01]  /*49d0*/  IMAD.MOV.U32 R22, RZ, RZ, -0x35dec16 ;  /* 0xfca213eaff167424 */ /* 0x000fe200078e00ff */
[----:B------:R-:W-:Y:S01]  /*49e0*/  DMUL R14, R30, R14 ;  /* 0x0000000e1e0e7228 */ /* 0x000fe20000000000 */
[----:B------:R-:W-:Y:S02]  /*49f0*/  IMAD.MOV.U32 R23, RZ, RZ, 0x3e928af3 ;  /* 0x3e928af3ff177424 */ /* 0x000fe400078e00ff */
[----:B------:R-:W-:-:S08]  /*4a00*/  DFMA R6, R10, UR18, R6 ;  /* 0x000000120a067c2b */ /* 0x000fd00008000006 */
[----:B------:R-:W-:Y:S01]  /*4a10*/  DMUL R20, R6, -UR14 ;  /* 0x8000000e06147c28 */ /* 0x000fe20008000000 */
        /* <DEDUP_REMOVED lines=10> */
[----:B------:R-:W-:Y:S01]  /*4ac0*/  UMOV UR25, 0x3e5ade15 ;  /* 0x3e5ade1500197882 */ /* 0x000fe20000000000 */
[----:B------:R-:W0:Y:S01]  /*4ad0*/  MUFU.RCP64H R9, UR7 ;  /* 0x0000000700097d08 */ /* 0x000e220008001800 */
[----:B------:R-:W-:-:S04]  /*4ae0*/  IMAD.MOV.U32 R8, RZ, RZ, 0x1 ;  /* 0x00000001ff087424 */ /* 0x000fc800078e00ff */
[----:B------:R-:W-:Y:S01]  /*4af0*/  DFMA R22, R16, UR24, R22 ;  /* 0x0000001810167c2b */ /* 0x000fe20008000016 */
[----:B------:R-:W-:Y:S01]  /*4b00*/  UMOV UR24, 0x62401315 ;  /* 0x6240131500187882 */ /* 0x000fe20000000000 */
[----:B------:R-:W-:-:S06]  /*4b10*/  UMOV UR25, 0x3ec71dee ;  /* 0x3ec71dee00197882 */ /* 0x000fcc0000000000 */
[----:B------:R-:W-:Y:S01]  /*4b20*/  DFMA R22, R16, R22, UR24 ;  /* 0x0000001810167e2b */ /* 0x000fe20008000016 */
[----:B------:R-:W-:Y:S01]  /*4b30*/  UMOV UR24, 0x7c89eb71 ;  /* 0x7c89eb7100187882 */ /* 0x000fe20000000000 */
[----:B------:R-:W-:Y:S01]  /*4b40*/  UMOV UR25, 0x3efa0199 ;  /* 0x3efa019900197882 */ /* 0x000fe20000000000 */
[----:B0-----:R-:W-:-:S05]  /*4b50*/  DFMA R24, R8, -R18, 1 ;  /* 0x3ff000000818742b */ /* 0x001fca0000000812 */
[----:B------:R-:W-:Y:S01]  /*4b60*/  DFMA R22, R16, R22, UR24 ;  /* 0x0000001810167e2b */ /* 0x000fe20008000016 */
[----:B------:R-:W-:Y:S01]  /*4b70*/  UMOV UR24, 0x14761f65 ;  /* 0x14761f6500187882 */ /* 0x000fe20000000000 */
[----:B------:R-:W-:Y:S01]  /*4b80*/  UMOV UR25, 0x3f2a01a0 ;  /* 0x3f2a01a000197882 */ /* 0x000fe20000000000 */
[----:B------:R-:W-:-:S05]  /*4b90*/  DFMA R24, R24, R24, R24 ;  /* 0x000000181818722b */ /* 0x000fca0000000018 */
[----:B------:R-:W-:Y:S01]  /*4ba0*/  DFMA R22, R16, R22, UR24 ;  /* 0x0000001810167e2b */ /* 0x000fe20008000016 */
[----:B------:R-:W-:Y:S01]  /*4bb0*/  UMOV UR24, 0x1852b7af ;  /* 0x1852b7af00187882 */ /* 0x000fe20000000000 */
[----:B------:R-:W-:Y:S01]  /*4bc0*/  UMOV UR25, 0x3f56c16c ;  /* 0x3f56c16c00197882 */ /* 0x000fe20000000000 */
[----:B------:R-:W-:Y:S02]  /*4bd0*/  DFMA R66, R8, R24, R8 ;  /* 0x000000180842722b */ /* 0x000fe40000000008 */
[----:B-1----:R-:W-:-:S03]  /*4be0*/  DMUL R24, R12, UR10 ;  /* 0x0000000a0c187c28 */ /* 0x002fc60008000000 */
[----:B------:R-:W-:Y:S01]  /*4bf0*/  DFMA R22, R16, R22, UR24 ;  /* 0x0000001810167e2b */ /* 0x000fe20008000016 */
[----:B------:R-:W-:Y:S01]  /*4c00*/  UMOV UR24, 0x11122322 ;  /* 0x1112232200187882 */ /* 0x000fe20000000000 */
[----:B------:R-:W-:-:S03]  /*4c10*/  UMOV UR25, 0x3f811111 ;  /* 0x3f81111100197882 */ /* 0x000fc60000000000 */
[----:B------:R-:W-:-:S03]  /*4c20*/  DFMA R26, R10, UR8, R24 ;  /* 0x000000080a1a7c2b */ /* 0x000fc60008000018 */
[----:B------:R-:W-:Y:S01]  /*4c30*/  DFMA R8, R16, R22, UR24 ;  /* 0x0000001810087e2b */ /* 0x000fe20008000016 */
[----:B------:R-:W-:Y:S01]  /*4c40*/  UMOV UR24, 0x555502a1 ;  /* 0x555502a100187882 */ /* 0x000fe20000000000 */
[----:B------:R-:W-:Y:S01]  /*4c50*/  DFMA R22, R66, -R18, 1 ;  /* 0x3ff000004216742b */ /* 0x000fe20000000812 */
[----:B------:R-:W-:-:S05]  /*4c60*/  UMOV UR25, 0x3fa55555 ;  /* 0x3fa5555500197882 */ /* 0x000fca0000000000 */
[----:B------:R-:W-:Y:S01]  /*4c70*/  DFMA R24, R16, R8, UR24 ;  /* 0x0000001810187e2b */ /* 0x000fe20008000008 */
[----:B------:R-:W-:Y:S01]  /*4c80*/  UMOV UR24, 0x55555511 ;  /* 0x5555551100187882 */ /* 0x000fe20000000000 */
[----:B------:R-:W-:Y:S01]  /*4c90*/  DFMA R22, R66, R22, R66 ;  /* 0x000000164216722b */ /* 0x000fe20000000042 */
[----:B------:R-:W-:Y:S01]  /*4ca0*/  UMOV UR25, 0x3fc55555 ;  /* 0x3fc5555500197882 */ /* 0x000fe20000000000 */
[----:B------:R-:W-:-:S04]  /*4cb0*/  DADD R8, R62, -R26 ;  /* 0x000000003e087229 */ /* 0x000fc8000000081a */
[----:B------:R-:W-:Y:S01]  /*4cc0*/  DFMA R24, R16, R24, UR24 ;  /* 0x0000001810187e2b */ /* 0x000fe20008000018 */
[----:B------:R-:W-:Y:S01]  /*4cd0*/  UMOV UR24, 0xb ;  /* 0x0000000b00187882 */ /* 0x000fe20000000000 */
[----:B------:R-:W-:Y:S02]  /*4ce0*/  UMOV UR25, 0x3fe00000 ;  /* 0x3fe0000000197882 */ /* 0x000fe40000000000 */
[----:B------:R-:W-:Y:S02]  /*4cf0*/  DMUL R26, R22, R8 ;  /* 0x00000008161a7228 */ /* 0x000fe40000000000 */
[----:B------:R-:W-:Y:S02]  /*4d00*/  FSETP.GEU.AND P3, PT, |R9|, 6.5827683646048100446e-37, PT ;  /* 0x036000000900780b */ /* 0x000fe40003f6e200 */
[----:B------:R-:W-:-:S04]  /*4d10*/  DFMA R24, R16, R24, UR24 ;  /* 0x0000001810187e2b */ /* 0x000fc80008000018 */
[----:B------:R-:W-:-:S08]  /*4d20*/  DFMA R18, R26, -R18, R8 ;  /* 0x800000121a12722b */ /* 0x000fd00000000008 */
[----:B------:R-:W-:Y:S02]  /*4d30*/  DFMA R18, R22, R18, R26 ;  /* 0x000000121612722b */ /* 0x000fe4000000001a */
[----:B------:R-:W-:-:S08]  /*4d40*/  DFMA R22, R16, R24, 1 ;  /* 0x3ff000001016742b */ /* 0x000fd00000000018 */
[----:B------:R-:W-:Y:S01]  /*4d50*/  DFMA R22, R16, R22, 1 ;  /* 0x3ff000001016742b */ /* 0x000fe20000000016 */
[----:B------:R-:W-:-:S05]  /*4d60*/  FFMA R5, RZ, UR7, R19 ;  /* 0x00000007ff057c23 */ /* 0x000fca0008000013 */
[----:B------:R-:W-:-:S04]  /*4d70*/  FSETP.GT.AND P2, PT, |R5|, 1.469367938527859385e-39, PT ;  /* 0x001000000500780b */ /* 0x000fc80003f44200 */
[----:B------:R-:W-:Y:S02]  /*4d80*/  IMAD R17, R6, 0x100000, R23 ;  /* 0x0010000006117824 */ /* 0x000fe400078e0217 */
[----:B------:R-:W-:Y:S01]  /*4d90*/  IMAD.MOV.U32 R16, RZ, RZ, R22 ;  /* 0x000000ffff107224 */ /* 0x000fe200078e0016 */
        /* <DEDUP_REMOVED lines=14> */
.L_x_40:
[----:B------:R-:W-:Y:S04]  /*4e80*/  BSSY.RECONVERGENT B0, `(.L_x_41) ;  /* 0x000000a000007945 */ /* 0x000fe80003800200 */
        /* <DEDUP_REMOVED lines=9> */
.L_x_42:
[----:B------:R-:W-:Y:S05]  /*4f20*/  BSYNC.RECONVERGENT B0 ;  /* 0x0000000000007941 */ /* 0x000fea0003800200 */
.L_x_41:
[----:B------:R-:W-:Y:S01]  /*4f30*/  DADD R8, -RZ, |R18| ;  /* 0x00000000ff087229 */ /* 0x000fe20000000512 */
[----:B------:R-:W-:Y:S01]  /*4f40*/  BSSY.RECONVERGENT B0, `(.L_x_43) ;  /* 0x0000004000007945 */ /* 0x000fe20003800200 */
[----:B------:R-:W-:-:S08]  /*4f50*/  MOV R6, 0x4f80 ;  /* 0x00004f8000067802 */ /* 0x000fd00000000f00 */
[----:B------:R-:W-:-:S07]  /*4f60*/  IMAD.MOV.U32 R5, RZ, RZ, R9 ;  /* 0x000000ffff057224 */ /* 0x000fce00078e0009 */
[----:B------:R-:W-:Y:S05]  /*4f70*/  CALL.REL.NOINC `($_Z20kernel_loglikelihoodiPddddddddS_$__internal_accurate_pow) ;  /* 0x0000005400b87944 */ /* 0x000fea0003c00000 */
[----:B------:R-:W-:Y:S05]  /*4f80*/  BSYNC.RECONVERGENT B0 ;  /* 0x0000000000007941 */ /* 0x000fea0003800200 */
.L_x_43:
        /* <DEDUP_REMOVED lines=14> */
.L_x_45:
[----:B------:R-:W-:Y:S05]  /*5070*/  BSYNC.RECONVERGENT B0 ;  /* 0x0000000000007941 */ /* 0x000fea0003800200 */
.L_x_44:
[----:B------:R-:W-:Y:S01]  /*5080*/  DMUL R8, R8, -0.5 ;  /* 0xbfe0000008087828 */ /* 0x000fe20000000000 */
[----:B------:R-:W-:Y:S01]  /*5090*/  IMAD.MOV.U32 R6, RZ, RZ, 0x652b82fe ;  /* 0x652b82feff067424 */ /* 0x000fe200078e00ff */
[----:B------:R-:W-:Y:S01]  /*50a0*/  DSETP.NEU.AND P0, PT, R18, 1, PT ;  /* 0x3ff000001200742a */ /* 0x000fe20003f0d000 */
[----:B------:R-:W-:Y:S01]  /*50b0*/  MOV R7, 0x3ff71547 ;  /* 0x3ff7154700077802 */ /* 0x000fe20000000f00 */
        /* <DEDUP_REMOVED lines=43> */
[----:B------:R-:W-:-:S08]  /*5370*/  DADD R24, -RZ, |R14| ;  /* 0x00000000ff187229 */ /* 0x000fd0000000050e */
        /* <DEDUP_REMOVED lines=10> */
[----:B------:R-:W-:-:S03]  /*5420*/  FSEL R23, R19, RZ, P0 ;  /* 0x000000ff13177208 */ /* 0x000fc60000000000 */
[----:B------:R-:W-:Y:S02]  /*5430*/  @!P1 IMAD.IADD R20, R20, 0x1, -R5 ;  /* 0x0000000114149824 */ /* 0x000fe400078e0a05 */
[----:B------:R-:W-:-:S03]  /*5440*/  @!P1 IMAD R27, R5, 0x100000, R27 ;  /* 0x00100000051b9824 */ /* 0x000fc600078e021b */
[----:B------:R-:W-:-:S06]  /*5450*/  @!P1 LEA R19, R20, 0x3ff00000, 0x14 ;  /* 0x3ff0000014139811 */ /* 0x000fcc00078ea0ff */
[----:B------:R-:W-:-:S11]  /*5460*/  @!P1 DMUL R22, R26, R18 ;  /* 0x000000121a169228 */ /* 0x000fd60000000000 */
.L_x_47:
[----:B------:R-:W-:Y:S05]  /*5470*/  BSYNC.RECONVERGENT B0 ;  /* 0x0000000000007941 */ /* 0x000fea0003800200 */
.L_x_46:
[----:B------:R-:W-:Y:S01]  /*5480*/  IMAD.MOV.U32 R5, RZ, RZ, R25 ;  /* 0x000000ffff057224 */ /* 0x000fe200078e0019 */
[----:B------:R-:W-:-:S04]  /*5490*/  DMUL R16, R22, R16 ;  /* 0x0000001016107228 */ /* 0x000fc80000000000 */
[----:B------:R-:W-:-:S04]  /*54a0*/  IADD3 R18, PT, PT, R5, -0x402619fc, RZ ;  /* 0xbfd9e60405127810 */ /* 0x000fc80007ffe0ff */
        /* <DEDUP_REMOVED lines=33> */
[----:B------:R-:W-:Y:S01]  /*56c0*/  LEA R19, R18, 0x3ff00000, 0x14 ;  /* 0x3ff0000012137811 */ /* 0x000fe200078ea0ff */
[----:B------:R-:W-:-:S06]  /*56d0*/  IMAD.MOV.U32 R18, RZ, RZ, RZ ;  /* 0x000000ffff127224 */ /* 0x000fcc00078e00ff */
[----:B------:R-:W-:-:S11]  /*56e0*/  DMUL R18, R24, R18 ;  /* 0x0000001218127228 */ /* 0x000fd60000000000 */
.L_x_49:
[----:B------:R-:W-:Y:S01]  /*56f0*/  IMAD.MOV.U32 R22, RZ, RZ, RZ ;  /* 0x000000ffff167224 */ /* 0x000fe200078e00ff */
[----:B------:R-:W-:Y:S01]  /*5700*/  MOV R27, 0x3fd80000 ;  /* 0x3fd80000001b7802 */ /* 0x000fe20000000f00 */
[----:B------:R-:W-:Y:S01]  /*5710*/  IMAD.MOV.U32 R23, RZ, RZ, R26 ;  /* 0x000000ffff177224 */ /* 0x000fe200078e001a */
[----:B------:R-:W-:Y:S01]  /*5720*/  UMOV UR46, 0xfc237b1d ;  /* 0xfc237b1d002e7882 */ /* 0x000fe20000000000 */
[----:B------:R-:W-:Y:S01]  /*5730*/  IMAD.MOV.U32 R26, RZ, RZ, 0x0 ;  /* 0x00000000ff1a7424 */ /* 0x000fe200078e00ff */
[----:B------:R-:W-:-:S03]  /*5740*/  UMOV UR47, 0x41f2f851 ;  /* 0x41f2f851002f7882 */ /* 0x000fc60000000000 */
[----:B------:R-:W-:-:S08]  /*5750*/  DMUL R20, R22, R22 ;  /* 0x0000001616147228 */ /* 0x000fd00000000000 */
[----:B------:R-:W-:Y:S02]  /*5760*/  DFMA R24, |R14|, -R20, 1 ;  /* 0x3ff000000e18742b */ /* 0x000fe40000000a14 */
[----:B------:R-:W0:Y:S01]  /*5770*/  MUFU.RCP64H R21, R5 ;  /* 0x0000000500157308 */ /* 0x000e220000001800 */
[----:B------:R-:W-:-:S05]  /*5780*/  IMAD.MOV.U32 R20, RZ, RZ, RZ ;  /* 0x000000ffff147224 */ /* 0x000fca00078e00ff */
        /* <DEDUP_REMOVED lines=61> */
.L_x_48:
[----:B------:R-:W-:Y:S01]  /*5b60*/  DMUL R18, R14, R14 ;  /* 0x0000000e0e127228 */ /* 0x000fe20000000000 */
[----:B------:R-:W-:Y:S01]  /*5b70*/  IMAD.MOV.U32 R20, RZ, RZ, 0x50ab516f ;  /* 0x50ab516fff147424 */ /* 0x000fe200078e00ff */
[----:B------:R-:W-:Y:S01]  /*5b80*/  UMOV UR46, 0x92957da6 ;  /* 0x92957da6002e7882 */ /* 0x000fe20000000000 */
[----:B------:R-:W-:Y:S01]  /*5b90*/  IMAD.MOV.U32 R21, RZ, RZ, 0x3858c41d ;  /* 0x3858c41dff157424 */ /* 0x000fe200078e00ff */
[----:B------:R-:W-:-:S05]  /*5ba0*/  UMOV UR47, 0x37d4d7f5 ;  /* 0x37d4d7f5002f7882 */ /* 0x000fca0000000000 */
        /* <DEDUP_REMOVED lines=45> */
.L_x_50:
[----:B------:R-:W-:Y:S01]  /*5e80*/  VIADD R20, R5, 0xbfda0000 ;  /* 0xbfda000005147836 */ /* 0x000fe20000000000 */
[----:B------:R-:W-:-:S04]  /*5e90*/  DMUL R12, R12, UR18 ;  /* 0x000000120c0c7c28 */ /* 0x000fc80008000000 */
[----:B------:R-:W-:-:S04]  /*5ea0*/  ISETP.GT.U32.AND P0, PT, R20, 0x799ffff, PT ;  /* 0x0799ffff1400780c */ /* 0x000fc80003f04070 */
[----:B------:R-:W-:-:S09]  /*5eb0*/  DFMA R10, R10, UR20, R12 ;  /* 0x000000140a0a7c2b */ /* 0x000fd2000800000c */
[----:B------:R-:W-:Y:S05]  /*5ec0*/  @P0 BRA `(.L_x_51) ;  /* 0x0000000400a40947 */ /* 0x000fea0003800000 */
[----:B------:R-:W0:Y:S01]  /*5ed0*/  MUFU.RCP64H R13, R5 ;  /* 0x00000005000d7308 */ /* 0x000e220000001800 */
[----:B------:R-:W-:Y:S01]  /*5ee0*/  IMAD.MOV.U32 R12, RZ, RZ, RZ ;  /* 0x000000ffff0c7224 */ /* 0x000fe200078e00ff */
[----:B------:R-:W-:Y:S01]  /*5ef0*/  MOV R22, RZ ;  /* 0x000000ff00167202 */ /* 0x000fe20000000f00 */
[----:B------:R-:W-:Y:S01]  /*5f00*/  IMAD.MOV.U32 R66, RZ, RZ, -0x597efbda ;  /* 0xa6810426ff427424 */ /* 0x000fe200078e00ff */
[----:B------:R-:W-:Y:S01]  /*5f10*/  UMOV UR46, 0xa7e5a092 ;  /* 0xa7e5a092002e7882 */ /* 0x000fe20000000000 */
[----:B------:R-:W-:Y:S01]  /*5f20*/  IMAD.MOV.U32 R67, RZ, RZ, 0x420a9923 ;  /* 0x420a9923ff437424 */ /* 0x000fe200078e00ff */
[----:B------:R-:W-:Y:S02]  /*5f30*/  UMOV UR47, 0x41d8729d ;  /* 0x41d8729d002f7882 */ /* 0x000fe40000000000 */
[----:B------:R-:W1:Y:S01]  /*5f40*/  MUFU.RSQ64H R23, R5 ;  /* 0x0000000500177308 */ /* 0x000e620000001c00 */
[----:B0-----:R-:W-:Y:S02]  /*5f50*/  DFMA R20, -|R14|, R12, 1 ;  /* 0x3ff000000e14742b */ /* 0x001fe4000000030c */
[----:B-1----:R-:W-:-:S06]  /*5f60*/  DMUL R26, R22, R22 ;  /* 0x00000016161a7228 */ /* 0x002fcc0000000000 */
[----:B------:R-:W-:Y:S02]  /*5f70*/  DFMA R24, R20, R20, R20 ;  /* 0x000000141418722b */ /* 0x000fe40000000014 */
[----:B------:R-:W-:-:S06]  /*5f80*/  DFMA R20, |R14|, -R26, 1 ;  /* 0x3ff000000e14742b */ /* 0x000fcc0000000a1a */
[----:B------:R-:W-:Y:S01]  /*5f90*/  DFMA R12, R12, R24, R12 ;  /* 0x000000180c0c722b */ /* 0x000fe2000000000c */
[----:B------:R-:W-:Y:S02]  /*5fa0*/  IMAD.MOV.U32 R26, RZ, RZ, 0x0 ;  /* 0x00000000ff1a7424 */ /* 0x000fe400078e00ff */
[----:B------:R-:W-:Y:S01]  /*5fb0*/  IMAD.MOV.U32 R27, RZ, RZ, 0x3fd80000 ;  /* 0x3fd80000ff1b7424 */ /* 0x000fe200078e00ff */
[----:B------:R-:W-:-:S05]  /*5fc0*/  DMUL R24, R22, R20 ;  /* 0x0000001416187228 */ /* 0x000fca0000000000 */
[----:B------:R-:W-:Y:S02]  /*5fd0*/  DFMA R26, R20, R26, 0.5 ;  /* 0x3fe00000141a742b */ /* 0x000fe4000000001a */
[----:B------:R-:W-:Y:S01]  /*5fe0*/  DFMA R20, R12, UR46, -R66 ;  /* 0x0000002e0c147c2b */ /* 0x000fe20008000842 */
[----:B------:R-:W-:Y:S01]  /*5ff0*/  UMOV UR46, 0xb3c5ffe0 ;  /* 0xb3c5ffe0002e7882 */ /* 0x000fe20000000000 */
[----:B------:R-:W-:-:S04]  /*6000*/  UMOV UR47, 0x42015d3d ;  /* 0x42015d3d002f7882 */ /* 0x000fc80000000000 */
[----:B------:R-:W-:Y:S02]  /*6010*/  DFMA R22, R24, R26, R22 ;  /* 0x0000001a1816722b */ /* 0x000fe40000000016 */
[----:B------:R-:W-:Y:S01]  /*6020*/  DFMA R24, R12, R20, UR46 ;  /* 0x0000002e0c187e2b */ /* 0x000fe20008000014 */
[----:B------:R-:W-:Y:S01]  /*6030*/  UMOV UR46, 0x9a3913c1 ;  /* 0x9a3913c1002e7882 */ /* 0x000fe20000000000 */
[----:B------:R-:W-:Y:S01]  /*6040*/  DMUL R20, |R14|, 0.5 ;  /* 0x3fe000000e147828 */ /* 0x000fe20000000200 */
[----:B------:R-:W-:-:S05]  /*6050*/  UMOV UR47, 0x41e4d2d8 ;  /* 0x41e4d2d8002f7882 */ /* 0x000fca0000000000 */
[----:B------:R-:W-:Y:S01]  /*6060*/  DFMA R24, R12, R24, -UR46 ;  /* 0x8000002e0c187e2b */ /* 0x000fe20008000018 */
[----:B------:R-:W-:Y:S01]  /*6070*/  UMOV UR46, 0x9b080398 ;  /* 0x9b080398002e7882 */ /* 0x000fe20000000000 */
[----:B------:R-:W-:Y:S01]  /*6080*/  DFMA R6, R20, R6, 6.75539944105574400000e+15 ;  /* 0x433800001406742b */ /* 0x000fe20000000006 */
[----:B------:R-:W-:Y:S01]  /*6090*/  UMOV UR47, 0x41bdcdff ;  /* 0x41bdcdff002f7882 */ /* 0x000fe20000000000 */
[----:B------:R-:W-:-:S04]  /*60a0*/  FSETP.GEU.AND P0, PT, |R21|, 4.1917929649353027344, PT ;  /* 0x4086232b1500780b */ /* 0x000fc80003f0e200 */
[----:B------:R-:W-:Y:S01]  /*60b0*/  DFMA R26, R12, R24, UR46 ;  /* 0x0000002e0c1a7e2b */ /* 0x000fe20008000018 */
[----:B------:R-:W-:Y:S01]  /*60c0*/  UMOV UR46, 0x1fb2ff9 ;  /* 0x01fb2ff9002e7882 */ /* 0x000fe20000000000 */
[----:B------:R-:W-:Y:S01]  /*60d0*/  DADD R24, R6, -6.75539944105574400000e+15 ;  /* 0xc338000006187429 */ /* 0x000fe20000000000 */
[----:B------:R-:W-:-:S05]  /*60e0*/  UMOV UR47, 0x418c5f2e ;  /* 0x418c5f2e002f7882 */ /* 0x000fca0000000000 */
[----:B------:R-:W-:Y:S02]  /*60f0*/  DFMA R66, R12, R26, -UR46 ;  /* 0x8000002e0c427e2b */ /* 0x000fe4000800001a */
[----:B------:R-:W-:Y:S01]  /*6100*/  DFMA R26, R24, -UR24, R20 ;  /* 0x80000018181a7c2b */ /* 0x000fe20008000014 */
[----:B------:R-:W-:Y:S01]  /*6110*/  UMOV UR24, 0x5fd54150 ;  /* 0x5fd5415000187882 */ /* 0x000fe20000000000 */
[----:B------:R-:W-:-:S04]  /*6120*/  UMOV UR25, 0x4152fcfb ;  /* 0x4152fcfb00197882 */ /* 0x000fc80000000000 */
[----:B------:R-:W-:Y:S01]  /*6130*/  DFMA R66, R12, R66, UR24 ;  /* 0x000000180c427e2b */ /* 0x000fe20008000042 */
[----:B------:R-:W-:Y:S01]  /*6140*/  UMOV UR24, 0xd831fc06 ;  /* 0xd831fc0600187882 */ /* 0x000fe20000000000 */
[----:B------:R-:W-:Y:S01]  /*6150*/  DFMA R24, R24, -UR26, R26 ;  /* 0x8000001a18187c2b */ /* 0x000fe2000800001a */
[----:B------:R-:W-:-:S05]  /*6160*/  UMOV UR25, 0x41126d4c ;  /* 0x41126d4c00197882 */ /* 0x000fca0000000000 */
[----:B------:R-:W-:Y:S01]  /*6170*/  DFMA R66, R12, R66, -UR24 ;  /* 0x800000180c427e2b */ /* 0x000fe20008000042 */
[----:B------:R-:W-:Y:S01]  /*6180*/  UMOV UR24, 0xc2cad407 ;  /* 0xc2cad40700187882 */ /* 0x000fe20000000000 */
[----:B------:R-:W-:Y:S01]  /*6190*/  DFMA R8, R24, UR28, R8 ;  /* 0x0000001c18087c2b */ /* 0x000fe20008000008 */
[----:B------:R-:W-:-:S05]  /*61a0*/  UMOV UR25, 0x40ca49ab ;  /* 0x40ca49ab00197882 */ /* 0x000fca0000000000 */
[----:B------:R-:W-:Y:S01]  /*61b0*/  DFMA R66, R12, R66, UR24 ;  /* 0x000000180c427e2b */ /* 0x000fe20008000042 */
[----:B------:R-:W-:Y:S01]  /*61c0*/  UMOV UR24, 0x8d0b4bcf ;  /* 0x8d0b4bcf00187882 */ /* 0x000fe20000000000 */
[----:B------:R-:W-:Y:S01]  /*61d0*/  DFMA R8, R24, R8, UR30 ;  /* 0x0000001e18087e2b */ /* 0x000fe20008000008 */
[----:B------:R-:W-:-:S05]  /*61e0*/  UMOV UR25, 0x407bf09a ;  /* 0x407bf09a00197882 */ /* 0x000fca0000000000 */
[----:B------:R-:W-:Y:S01]  /*61f0*/  DFMA R66, R12, R66, -UR24 ;  /* 0x800000180c427e2b */ /* 0x000fe20008000042 */
[----:B------:R-:W-:Y:S01]  /*6200*/  UMOV UR24, 0xf6f26890 ;  /* 0xf6f2689000187882 */ /* 0x000fe20000000000 */
[----:B------:R-:W-:Y:S01]  /*6210*/  DFMA R8, R24, R8, UR32 ;  /* 0x0000002018087e2b */ /* 0x000fe20008000008 */
        /* <DEDUP_REMOVED lines=27> */
[----:B------:R-:W-:Y:S01]  /*63d0*/  DFMA R8, R24, R8, 1 ;  /* 0x3ff000001808742b */ /* 0x000fe20000000008 */
[----:B------:R-:W-:-:S05]  /*63e0*/  UMOV UR25, 0x3fd98845 ;  /* 0x3fd9884500197882 */ /* 0x000fca0000000000 */
[----:B------:R-:W-:Y:S02]  /*63f0*/  DFMA R66, R12, R66, UR24 ;  /* 0x000000180c427e2b */ /* 0x000fe40008000042 */
[----:B------:R-:W-:-:S06]  /*6400*/  DFMA R24, R24, R8, 1 ;  /* 0x3ff000001818742b */ /* 0x000fcc0000000008 */
[----:B------:R-:W-:-:S04]  /*6410*/  DMUL R22, R22, R66 ;  /* 0x0000004216167228 */ /* 0x000fc80000000000 */
        /* <DEDUP_REMOVED lines=11> */
[----:B------:R-:W-:-:S04]  /*64d0*/  SHF.R.S32.HI R5, RZ, 0x1, R5 ;  /* 0x00000001ff057819 */ /* 0x000fc80000011405 */
[----:B------:R-:W-:Y:S01]  /*64e0*/  LEA R25, R5, R25, 0x14 ;  /* 0x0000001905197211 */ /* 0x000fe200078ea0ff */
[----:B------:R-:W-:-:S05]  /*64f0*/  IMAD.IADD R6, R6, 0x1, -R5 ;  /* 0x0000000106067824 */ /* 0x000fca00078e0a05 */
[----:B------:R-:W-:-:S06]  /*6500*/  LEA R9, R6, 0x3ff00000, 0x14 ;  /* 0x3ff0000006097811 */ /* 0x000fcc00078ea0ff */
[----:B------:R-:W-:-:S11]  /*6510*/  DMUL R8, R24, R8 ;  /* 0x0000000818087228 */ /* 0x000fd60000000000 */
.L_x_52:
[----:B------:R-:W-:-:S08]  /*6520*/  DMUL R22, R22, R8 ;  /* 0x0000000816167228 */ /* 0x000fd00000000000 */
[----:B------:R-:W-:-:S10]  /*6530*/  DMUL R22, R22, R8 ;  /* 0x0000000816167228 */ /* 0x000fd40000000000 */
[----:B------:R-:W-:Y:S01]  /*6540*/  LOP3.LUT R23, R23, 0x80000000, R15, 0xb8, !PT ;  /* 0x8000000017177812 */ /* 0x000fe200078eb80f */
[----:B------:R-:W-:Y:S06]  /*6550*/  BRA `(.L_x_53) ;  /* 0x0000000000cc7947 */ /* 0x000fec0003800000 */
.L_x_51:
        /* <DEDUP_REMOVED lines=51> */
.L_x_53:
        /* <DEDUP_REMOVED lines=23> */
.L_x_54:
[----:B------:R-:W-:-:S08]  /*6a00*/  DADD R18, R8, R18 ;  /* 0x0000000008127229 */ /* 0x000fd00000000012 */
[----:B------:R-:W-:-:S11]  /*6a10*/  DMUL R16, R16, R18 ;  /* 0x0000001210107228 */ /* 0x000fd60000000000 */
.L_x_37:
[----:B------:R-:W-:Y:S02]  /*6a20*/  IMAD.IADD R5, R1, 0x1, R4 ;  /* 0x0000000101057824 */ /* 0x000fe400078e0204 */
[----:B------:R-:W-:-:S03]  /*6a30*/  VIADD R4, R4, 0x8 ;  /* 0x0000000804047836 */ /* 0x000fc60000000000 */
[----:B------:R0:W-:Y:S01]  /*6a40*/  STL.64 [R5+0x50], R16 ;  /* 0x0000501005007387 */ /* 0x0001e20000100a00 */
[----:B------:R-:W-:Y:S05]  /*6a50*/  BRA.U UP1, `(.L_x_55) ;  /* 0xffffffb901007547 */ /* 0x000fea000b83ffff */
[----:B------:R-:W2:Y:S01]  /*6a60*/  LDL.128 R24, [R1] ;  /* 0x0000000001187983 */ /* 0x000ea20000100c00 */
[----:B-1----:R-:W1:Y:S03]  /*6a70*/  LDCU.128 UR8, c[0x3][0x30] ;  /* 0x00c00600ff0877ac */ /* 0x002e660008000c00 */
[----:B------:R-:W2:Y:S01]  /*6a80*/  LDL.128 R12, [R1+0x50] ;  /* 0x00005000010c7983 */ /* 0x000ea20000100c00 */
[----:B------:R-:W3:Y:S03]  /*6a90*/  LDCU.64 UR6, c[0x3][0x28] ;  /* 0x00c00500ff0677ac */ /* 0x000ee60008000a00 */
[----:B0-----:R-:W4:Y:S01]  /*6aa0*/  LDL.128 R16, [R1+0x10] ;  /* 0x0000100001107983 */ /* 0x001f220000100c00 */
[----:B------:R-:W0:Y:S03]  /*6ab0*/  LDCU.128 UR12, c[0x3][0x40] ;  /* 0x00c00800ff0c77ac */ /* 0x000e260008000c00 */
[----:B------:R-:W4:Y:S01]  /*6ac0*/  LDL.128 R20, [R1+0x60] ;  /* 0x0000600001147983 */ /* 0x000f220000100c00 */
[----:B------:R-:W5:Y:S03]  /*6ad0*/  LDCU.128 UR20, c[0x3][0x60] ;  /* 0x00c00c00ff1477ac */ /* 0x000f660008000c00 */
[----:B------:R-:W5:Y:S04]  /*6ae0*/  LDL.128 R4, [R1+0x20] ;  /* 0x0000200001047983 */ /* 0x000f680000100c00 */
[----:B------:R-:W5:Y:S01]  /*6af0*/  LDL.128 R8, [R1+0x70] ;  /* 0x0000700001087983 */ /* 0x000f620000100c00 */
[----:B--2---:R-:W-:-:S02]  /*6b00*/  DADD R14, R26, R14 ;  /* 0x000000001a0e7229 */ /* 0x004fc4000000000e */
[----:B------:R-:W-:-:S06]  /*6b10*/  DADD R24, R24, R12 ;  /* 0x0000000018187229 */ /* 0x000fcc000000000c */
[----:B-1----:R-:W-:Y:S02]  /*6b20*/  DFMA R14, R14, UR8, RZ ;  /* 0x000000080e0e7c2b */ /* 0x002fe400080000ff */
[----:B----4-:R-:W-:Y:S02]  /*6b30*/  DADD R22, R18, R22 ;  /* 0x0000000012167229 */ /* 0x010fe40000000016 */
[----:B------:R-:W-:Y:S01]  /*6b40*/  DADD R20, R16, R20 ;  /* 0x0000000010147229 */ /* 0x000fe20000000014 */
[----:B------:R-:W2:Y:S03]  /*6b50*/  LDL.128 R16, [R1+0x80] ;  /* 0x0000800001107983 */ /* 0x000ea60000100c00 */
[----:B---3--:R-:W-:Y:S01]  /*6b60*/  DFMA R24, R24, UR6, R14 ;  /* 0x0000000618187c2b */ /* 0x008fe2000800000e */
[----:B------:R-:W1:Y:S01]  /*6b70*/  LDCU.64 UR6, c[0x3][0x70] ;  /* 0x00c00e00ff0677ac */ /* 0x000e620008000a00 */
[----:B------:R-:W2:Y:S06]  /*6b80*/  LDL.128 R12, [R1+0x30] ;  /* 0x00003000010c7983 */ /* 0x000eac0000100c00 */
[----:B0-----:R-:W-:-:S02]  /*6b90*/  DFMA R22, R22, UR12, R24 ;  /* 0x0000000c16167c2b */ /* 0x001fc40008000018 */
[----:B------:R-:W3:Y:S06]  /*6ba0*/  LDL.128 R24, [R1+0x90] ;  /* 0x0000900001187983 */ /* 0x000eec0000100c00 */
[----:B------:R-:W-:Y:S01]  /*6bb0*/  DFMA R66, R20, UR10, R22 ;  /* 0x0000000a14427c2b */ /* 0x000fe20008000016 */
[----:B------:R-:W0:Y:S01]  /*6bc0*/  LDCU.128 UR8, c[0x3][0x50] ;  /* 0x00c00a00ff0877ac */ /* 0x000e220008000c00 */
[----:B------:R-:W3:Y:S01]  /*6bd0*/  LDL.128 R20, [R1+0x40] ;  /* 0x0000400001147983 */ /* 0x000ee20000100c00 */
[----:B-----5:R-:W-:Y:S02]  /*6be0*/  DADD R6, R6, R10 ;  /* 0x0000000006067229 */ /* 0x020fe4000000000a */
[----:B------:R-:W-:-:S06]  /*6bf0*/  DADD R4, R4, R8 ;  /* 0x0000000004047229 */ /* 0x000fcc0000000008 */
[----:B0-----:R-:W-:-:S08]  /*6c00*/  DFMA R6, R6, UR8, R66 ;  /* 0x0000000806067c2b */ /* 0x001fd00008000042 */
[----:B------:R-:W-:Y:S02]  /*6c10*/  DFMA R4, R4, UR14, R6 ;  /* 0x0000000e04047c2b */ /* 0x000fe40008000006 */
[----:B------:R-:W-:Y:S02]  /*6c20*/  DSETP.NEU.AND P0, PT, R54, RZ, PT ;  /* 0x000000ff3600722a */ /* 0x000fe40003f0d000 */
[----:B--2---:R-:W-:Y:S02]  /*6c30*/  DADD R14, R14, R18 ;  /* 0x000000000e0e7229 */ /* 0x004fe40000000012 */
[----:B------:R-:W-:-:S06]  /*6c40*/  DADD R12, R12, R16 ;  /* 0x000000000c0c7229 */ /* 0x000fcc0000000010 */
[----:B------:R-:W-:Y:S02]  /*6c50*/  DFMA R4, R14, UR20, R4 ;  /* 0x000000140e047c2b */ /* 0x000fe40008000004 */
[----:B---3--:R-:W-:-:S06]  /*6c60*/  DADD R22, R22, R26 ;  /* 0x0000000016167229 */ /* 0x008fcc000000001a */
[----:B------:R-:W-:Y:S02]  /*6c70*/  DFMA R4, R12, UR10, R4 ;  /* 0x0000000a0c047c2b */ /* 0x000fe40008000004 */
[----:B------:R-:W-:-:S06]  /*6c80*/  DADD R18, R20, R24 ;  /* 0x0000000014127229 */ /* 0x000fcc0000000018 */
[----:B-1----:R-:W-:-:S08]  /*6c90*/  DFMA R4, R22, UR6, R4 ;  /* 0x0000000616047c2b */ /* 0x002fd00008000004 */
[----:B------:R-:W-:Y:S01]  /*6ca0*/  DFMA R18, R18, UR22, R4 ;  /* 0x0000001612127c2b */ /* 0x000fe20008000004 */
[----:B------:R-:W-:Y:S10]  /*6cb0*/  @P0 BRA `(.L_x_56) ;  /* 0x0000000000200947 */ /* 0x000ff40003800000 */
        /* <DEDUP_REMOVED lines=8> */
.L_x_56:
        /* <DEDUP_REMOVED lines=10> */
.L_x_58:
        /* <DEDUP_REMOVED lines=14> */
[----:B------:R-:W-:Y:S01]  /*6ec0*/  VIADD R7, R21, 0xfff00000 ;  /* 0xfff0000015077836 */ /* 0x000fe20000000000 */
[----:B------:R-:W-:-:S05]  /*6ed0*/  MOV R6, R20 ;  /* 0x0000001400067202 */ /* 0x000fca0000000f00 */
[----:B------:R-:W-:-:S08]  /*6ee0*/  DFMA R22, R16, -R16, R8 ;  /* 0x800000101016722b */ /* 0x000fd00000000008 */
[----:B------:R-:W-:Y:S01]  /*6ef0*/  DFMA R12, R22, R6, R16 ;  /* 0x00000006160c722b */ /* 0x000fe20000000010 */
[----:B------:R-:W-:Y:S10]  /*6f00*/  @!P0 BRA `(.L_x_59) ;  /* 0x0000000000208947 */ /* 0x000ff40003800000 */
[----:B------:R-:W-:Y:S01]  /*6f10*/  IMAD.MOV.U32 R6, RZ, RZ, R8 ;  /* 0x000000ffff067224 */ /* 0x000fe200078e0008 */
[----:B------:R-:W-:Y:S01]  /*6f20*/  MOV R8, 0x6f70 ;  /* 0x00006f7000087802 */ /* 0x000fe20000000f00 */
[----:B------:R-:W-:Y:S02]  /*6f30*/  IMAD.MOV.U32 R5, RZ, RZ, R9 ;  /* 0x000000ffff057224 */ /* 0x000fe400078e0009 */
[----:B------:R-:W-:Y:S02]  /*6f40*/  IMAD.MOV.U32 R21, RZ, RZ, R4 ;  /* 0x000000ffff157224 */ /* 0x000fe400078e0004 */
[----:B------:R-:W-:-:S07]  /*6f50*/  IMAD.MOV.U32 R9, RZ, RZ, R7 ;  /* 0x000000ffff097224 */ /* 0x000fce00078e0007 */
[----:B------:R-:W-:Y:S05]  /*6f60*/  CALL.REL.NOINC `($__internal_1_$__cuda_sm20_dsqrt_rn_f64_mediumpath_v1) ;  /* 0x0000003400207944 */ /* 0x000fea0003c00000 */
[----:B------:R-:W-:Y:S02]  /*6f70*/  IMAD.MOV.U32 R12, RZ, RZ, R16 ;  /* 0x000000ffff0c7224 */ /* 0x000fe400078e0010 */
[----:B------:R-:W-:-:S07]  /*6f80*/  IMAD.MOV.U32 R13, RZ, RZ, R17 ;  /* 0x000000ffff0d7224 */ /* 0x000fce00078e0011 */
.L_x_59:
[----:B------:R-:W0:Y:S01]  /*6f90*/  LDCU.128 UR8, c[0x0][0x3b0] ;  /* 0x00007600ff0877ac */ /* 0x000e220008000c00 */
[----:B------:R-:W-:Y:S01]  /*6fa0*/  IMAD.MOV.U32 R6, RZ, RZ, 0x652b82fe ;  /* 0x652b82feff067424 */ /* 0x000fe200078e00ff */
[----:B------:R-:W-:Y:S01]  /*6fb0*/  MOV R7, 0x3ff71547 ;  /* 0x3ff7154700077802 */ /* 0x000fe20000000f00 */
[----:B------:R-:W1:Y:S01]  /*6fc0*/  LDC.64 R8, c[0x0][0x3a0] ;  /* 0x0000e800ff087b82 */ /* 0x000e620000000a00 */
[----:B------:R-:W2:Y:S01]  /*6fd0*/  LDCU.64 UR6, c[0x0][0x3a8] ;  /* 0x00007500ff0677ac */ /* 0x000ea20008000a00 */
[----:B------:R-:W-:Y:S01]  /*6fe0*/  IMAD.MOV.U32 R20, RZ, RZ, -0x35dec16 ;  /* 0xfca213eaff147424 */ /* 0x000fe200078e00ff */
[----:B------:R-:W-:Y:S01]  /*6ff0*/  DMUL R12, R30, R12 ;  /* 0x0000000c1e0c7228 */ /* 0x000fe20000000000 */
[----:B------:R-:W-:Y:S01]  /*7000*/  IMAD.MOV.U32 R21, RZ, RZ, 0x3e928af3 ;  /* 0x3e928af3ff157424 */ /* 0x000fe200078e00ff */
[----:B------:R-:W3:Y:S01]  /*7010*/  LDCU UR5, c[0x0][0x3a4] ;  /* 0x00007480ff0577ac */ /* 0x000ee20008000800 */
[----:B0-----:R-:W-:-:S08]  /*7020*/  DMUL R4, R14, UR8 ;  /* 0x000000080e047c28 */ /* 0x001fd00008000000 */
[----:B--2---:R-:W-:Y:S01]  /*7030*/  DFMA R4, R54, UR6, R4 ;  /* 0x0000000636047c2b */ /* 0x004fe20008000004 */
[----:B------:R-:W-:Y:S01]  /*7040*/  UMOV UR6, 0xfefa39ef ;  /* 0xfefa39ef00067882 */ /* 0x000fe20000000000 */
[----:B------:R-:W-:-:S06]  /*7050*/  UMOV UR7, 0x3fe62e42 ;  /* 0x3fe62e4200077882 */ /* 0x000fcc0000000000 */
[----:B------:R-:W-:Y:S01]  /*7060*/  DMUL R4, R4, -UR10 ;  /* 0x8000000a04047c28 */ /* 0x000fe20008000000 */
[----:B------:R-:W0:Y:S07]  /*7070*/  LDCU.128 UR8, c[0x0][0x390] ;  /* 0x00007200ff0877ac */ /* 0x000e2e0008000c00 */
        /* <DEDUP_REMOVED lines=8> */
[----:B---3--:R-:W1:Y:S01]  /*7100*/  MUFU.RCP64H R17, UR5 ;  /* 0x0000000500117d08 */ /* 0x008e620008001800 */
[----:B------:R-:W-:Y:S01]  /*7110*/  UMOV UR7, 0x3e5ade15 ;  /* 0x3e5ade1500077882 */ /* 0x000fe20000000000 */
[----:B------:R-:W-:-:S04]  /*7120*/  IMAD.MOV.U32 R16, RZ, RZ, 0x1 ;  /* 0x00000001ff107424 */ /* 0x000fc800078e00ff */
[----:B------:R-:W-:Y:S01]  /*7130*/  DFMA R20, R10, UR6, R20 ;  /* 0x000000060a147c2b */ /* 0x000fe20008000014 */
[----:B------:R-:W-:Y:S01]  /*7140*/  UMOV UR6, 0x62401315 ;  /* 0x6240131500067882 */ /* 0x000fe20000000000 */
[----:B------:R-:W-:-:S06]  /*7150*/  UMOV UR7, 0x3ec71dee ;  /* 0x3ec71dee00077882 */ /* 0x000fcc0000000000 */
[----:B------:R-:W-:Y:S01]  /*7160*/  DFMA R20, R10, R20, UR6 ;  /* 0x000000060a147e2b */ /* 0x000fe20008000014 */
[----:B------:R-:W-:Y:S01]  /*7170*/  UMOV UR6, 0x7c89eb71 ;  /* 0x7c89eb7100067882 */ /* 0x000fe20000000000 */
[----:B------:R-:W-:Y:S01]  /*7180*/  UMOV UR7, 0x3efa0199 ;  /* 0x3efa019900077882 */ /* 0x000fe20000000000 */
[----:B-1----:R-:W-:-:S05]  /*7190*/  DFMA R22, R16, -R8, 1 ;  /* 0x3ff000001016742b */ /* 0x002fca0000000808 */
        /* <DEDUP_REMOVED lines=8> */
[----:B0-----:R-:W-:-:S03]  /*7220*/  DMUL R16, R14, UR10 ;  /* 0x0000000a0e107c28 */ /* 0x001fc60008000000 */
[----:B------:R-:W-:Y:S01]  /*7230*/  DFMA R20, R10, R20, UR6 ;  /* 0x000000060a147e2b */ /* 0x000fe20008000014 */
[----:B------:R-:W-:Y:S01]  /*7240*/  UMOV UR6, 0x11122322 ;  /* 0x1112232200067882 */ /* 0x000fe20000000000 */
[----:B------:R-:W-:-:S03]  /*7250*/  UMOV UR7, 0x3f811111 ;  /* 0x3f81111100077882 */ /* 0x000fc60000000000 */
[----:B------:R-:W-:Y:S02]  /*7260*/  DFMA R24, R54, UR8, R16 ;  /* 0x0000000836187c2b */ /* 0x000fe40008000010 */
[----:B------:R-:W-:Y:S02]  /*7270*/  DFMA R16, R26, -R8, 1 ;  /* 0x3ff000001a10742b */ /* 0x000fe40000000808 */
[----:B------:R-:W-:Y:S01]  /*7280*/  DFMA R22, R10, R20, UR6 ;  /* 0x000000060a167e2b */ /* 0x000fe20008000014 */
[----:B------:R-:W-:Y:S01]  /*7290*/  UMOV UR6, 0x555502a1 ;  /* 0x555502a100067882 */ /* 0x000fe20000000000 */
[----:B------:R-:W-:Y:S02]  /*72a0*/  UMOV UR7, 0x3fa55555 ;  /* 0x3fa5555500077882 */ /* 0x000fe40000000000 */
[----:B------:R-:W-:Y:S02]  /*72b0*/  DADD R20, R62, -R24 ;  /* 0x000000003e147229 */ /* 0x000fe40000000818 */
[----:B------:R-:W-:-:S02]  /*72c0*/  DFMA R16, R26, R16, R26 ;  /* 0x000000101a10722b */ /* 0x000fc4000000001a */
[----:B------:R-:W-:Y:S01]  /*72d0*/  DFMA R22, R10, R22, UR6 ;  /* 0x000000060a167e2b */ /* 0x000fe20008000016 */
[----:B------:R-:W-:Y:S01]  /*72e0*/  UMOV UR6, 0x55555511 ;  /* 0x5555551100067882 */ /* 0x000fe20000000000 */
[----:B------:R-:W-:-:S04]  /*72f0*/  UMOV UR7, 0x3fc55555 ;  /* 0x3fc5555500077882 */ /* 0x000fc80000000000 */
[----:B------:R-:W-:Y:S01]  /*7300*/  DMUL R24, R16, R20 ;  /* 0x0000001410187228 */ /* 0x000fe20000000000 */
[----:B------:R-:W-:Y:S01]  /*7310*/  FSETP.GEU.AND P3, PT, |R21|, 6.5827683646048100446e-37, PT ;  /* 0x036000001500780b */ /* 0x000fe20003f6e200 */
[----:B------:R-:W-:Y:S01]  /*7320*/  DFMA R22, R10, R22, UR6 ;  /* 0x000000060a167e2b */ /* 0x000fe20008000016 */
[----:B------:R-:W-:Y:S01]  /*7330*/  UMOV UR6, 0xb ;  /* 0x0000000b00067882 */ /* 0x000fe20000000000 */
[----:B------:R-:W-:-:S04]  /*7340*/  UMOV UR7, 0x3fe00000 ;  /* 0x3fe0000000077882 */ /* 0x000fc80000000000 */
[----:B------:R-:W-:Y:S02]  /*7350*/  DFMA R8, R24, -R8, R20 ;  /* 0x800000081808722b */ /* 0x000fe40000000014 */
[----:B------:R-:W-:-:S06]  /*7360*/  DFMA R22, R10, R22, UR6 ;  /* 0x000000060a167e2b */ /* 0x000fcc0008000016 */
        /* <DEDUP_REMOVED lines=14> */
[----:B------:R-:W-:Y:S02]  /*7450*/  LEA.HI R4, R6, R6, RZ, 0x1 ;  /* 0x0000000606047211 */ /* 0x000fe400078f08ff */
[----:B------:R-:W-:Y:S02]  /*7460*/  MOV R10, RZ ;  /* 0x000000ff000a7202 */ /* 0x000fe40000000f00 */
[----:B------:R-:W-:-:S05]  /*7470*/  SHF.R.S32.HI R5, RZ, 0x1, R4 ;  /* 0x00000001ff057819 */ /* 0x000fca0000011404 */
[----:B------:R-:W-:Y:S02]  /*7480*/  IMAD.IADD R6, R6, 0x1, -R5 ;  /* 0x0000000106067824 */ /* 0x000fe400078e0a05 */
[----:B------:R-:W-:-:S03]  /*7490*/  IMAD R9, R5, 0x100000, R9 ;  /* 0x0010000005097824 */ /* 0x000fc600078e0209 */
[----:B------:R-:W-:-:S06]  /*74a0*/  LEA R11, R6, 0x3ff00000, 0x14 ;  /* 0x3ff00000060b7811 */ /* 0x000fcc00078ea0ff */
[----:B------:R-:W-:-:S11]  /*74b0*/  DMUL R10, R8, R10 ;  /* 0x0000000a080a7228 */ /* 0x000fd60000000000 */
.L_x_60:
[----:B------:R-:W-:Y:S04]  /*74c0*/  BSSY.RECONVERGENT B0, `(.L_x_61) ;  /* 0x000000b000007945 */ /* 0x000fe80003800200 */
        /* <DEDUP_REMOVED lines=10> */
.L_x_62:
[----:B------:R-:W-:Y:S05]  /*7570*/  BSYNC.RECONVERGENT B0 ;  /* 0x0000000000007941 */ /* 0x000fea0003800200 */
.L_x_61:
[----:B------:R-:W-:Y:S01]  /*7580*/  DADD R4, -RZ, |R16| ;  /* 0x00000000ff047229 */ /* 0x000fe20000000510 */
[----:B------:R-:W-:Y:S01]  /*7590*/  BSSY.RECONVERGENT B0, `(.L_x_63) ;  /* 0x0000004000007945 */ /* 0x000fe20003800200 */
[----:B------:R-:W-:-:S08]  /*75a0*/  MOV R6, 0x75d0 ;  /* 0x000075d000067802 */ /* 0x000fd00000000f00 */
[----:B------:R-:W-:-:S07]  /*75b0*/  IMAD.MOV.U32 R8, RZ, RZ, R4 ;  /* 0x000000ffff087224 */ /* 0x000fce00078e0004 */
[----:B------:R-:W-:Y:S05]  /*75c0*/  CALL.REL.NOINC `($_Z20kernel_loglikelihoodiPddddddddS_$__internal_accurate_pow) ;  /* 0x0000003000247944 */ /* 0x000fea0003c00000 */
[----:B------:R-:W-:Y:S05]  /*75d0*/  BSYNC.RECONVERGENT B0 ;  /* 0x0000000000007941 */ /* 0x000fea0003800200 */
.L_x_63:
        /* <DEDUP_REMOVED lines=12> */
[----:B------:R-:W-:Y:S01]  /*76a0*/  @!P0 MOV R8, 0x0 ;  /* 0x0000000000088802 */ /* 0x000fe20000000f00 */
[----:B------:R-:W-:-:S07]  /*76b0*/  @!P0 IMAD.MOV.U32 R9, RZ, RZ, 0x7ff00000 ;  /* 0x7ff00000ff098424 */ /* 0x000fce00078e00ff */
.L_x_65:
[----:B------:R-:W-:Y:S05]  /*76c0*/  BSYNC.RECONVERGENT B0 ;  /* 0x0000000000007941 */ /* 0x000fea0003800200 */
.L_x_64:
        /* <DEDUP_REMOVED lines=63> */
.L_x_67:
[----:B------:R-:W-:Y:S05]  /*7ac0*/  BSYNC.RECONVERGENT B0 ;  /* 0x0000000000007941 */ /* 0x000fea0003800200 */
.L_x_66:
[----:B------:R-:W-:Y:S01]  /*7ad0*/  VIADD R8, R9, 0xbfd9e604 ;  /* 0xbfd9e60409087836 */ /* 0x000fe20000000000 */
[----:B------:R-:W-:-:S04]  /*7ae0*/  DMUL R10, R22, R10 ;  /* 0x0000000a160a7228 */ /* 0x000fc80000000000 */
        /* <DEDUP_REMOVED lines=36> */
.L_x_69:
[----:B------:R-:W-:Y:S01]  /*7d30*/  IMAD.MOV.U32 R22, RZ, RZ, RZ ;  /* 0x000000ffff167224 */ /* 0x000fe200078e00ff */
[----:B------:R-:W-:Y:S01]  /*7d40*/  UMOV UR30, 0xfc237b1d ;  /* 0xfc237b1d001e7882 */ /* 0x000fe20000000000 */
[----:B------:R-:W-:Y:S01]  /*7d50*/  IMAD.MOV.U32 R23, RZ, RZ, R26 ;  /* 0x000000ffff177224 */ /* 0x000fe200078e001a */
[----:B------:R-:W-:Y:S01]  /*7d60*/  UMOV UR31, 0x41f2f851 ;  /* 0x41f2f851001f7882 */ /* 0x000fe20000000000 */
[----:B------:R-:W-:Y:S02]  /*7d70*/  IMAD.MOV.U32 R26, RZ, RZ, 0x0 ;  /* 0x00000000ff1a7424 */ /* 0x000fe400078e00ff */
[----:B------:R-:W-:Y:S02]  /*7d80*/  IMAD.MOV.U32 R27, RZ, RZ, 0x3fd80000 ;  /* 0x3fd80000ff1b7424 */ /* 0x000fe400078e00ff */
        /* <DEDUP_REMOVED lines=65> */
.L_x_68:
[----:B------:R-:W-:Y:S01]  /*81a0*/  DMUL R16, R12, R12 ;  /* 0x0000000c0c107228 */ /* 0x000fe20000000000 */
[----:B------:R-:W-:Y:S01]  /*81b0*/  MOV R20, 0x50ab516f ;  /* 0x50ab516f00147802 */ /* 0x000fe20000000f00 */
[----:B------:R-:W-:Y:S01]  /*81c0*/  IMAD.MOV.U32 R21, RZ, RZ, 0x3858c41d ;  /* 0x3858c41dff157424 */ /* 0x000fe200078e00ff */
        /* <DEDUP_REMOVED lines=47> */
.L_x_70:
[----:B------:R-:W0:Y:S01]  /*84c0*/  LDCU.64 UR30, c[0x0][0x3a8] ;  /* 0x00007500ff1e77ac */ /* 0x000e220008000a00 */
[----:B------:R-:W-:Y:S01]  /*84d0*/  VIADD R8, R9, 0xbfda0000 ;  /* 0xbfda000009087836 */ /* 0x000fe20000000000 */
[----:B------:R-:W1:Y:S04]  /*84e0*/  LDCU.64 UR32, c[0x0][0x3b0] ;  /* 0x00007600ff2077ac */ /* 0x000e680008000a00 */
[----:B------:R-:W-:Y:S01]  /*84f0*/  ISETP.GT.U32.AND P0, PT, R8, 0x799ffff, PT ;  /* 0x0799ffff0800780c */ /* 0x000fe20003f04070 */
[----:B0-----:R-:W-:-:S08]  /*8500*/  DMUL R14, R14, UR30 ;  /* 0x0000001e0e0e7c28 */ /* 0x001fd00008000000 */
[----:B-1----:R-:W-:-:S04]  /*8510*/  DFMA R54, R54, UR32, R14 ;  /* 0x0000002036367c2b */ /* 0x002fc8000800000e */
[----:B------:R-:W-:Y:S07]  /*8520*/  @P0 BRA `(.L_x_71) ;  /* 0x0000000400a40947 */ /* 0x000fee0003800000 */
[----:B------:R-:W0:Y:S01]  /*8530*/  MUFU.RCP64H R15, R9 ;  /* 0x00000009000f7308 */ /* 0x000e220000001800 */
[----:B------:R-:W-:Y:S01]  /*8540*/  IMAD.MOV.U32 R14, RZ, RZ, RZ ;  /* 0x000000ffff0e7224 */ /* 0x000fe200078e00ff */
[----:B------:R-:W-:Y:S01]  /*8550*/  UMOV UR30, 0xa7e5a092 ;  /* 0xa7e5a092001e7882 */ /* 0x000fe20000000000 */
[----:B------:R-:W-:Y:S01]  /*8560*/  IMAD.MOV.U32 R20, RZ, RZ, RZ ;  /* 0x000000ffff147224 */ /* 0x000fe200078e00ff */
[----:B------:R-:W-:Y:S01]  /*8570*/  UMOV UR31, 0x41d8729d ;  /* 0x41d8729d001f7882 */ /* 0x000fe20000000000 */
[----:B------:R-:W-:Y:S02]  /*8580*/  IMAD.MOV.U32 R26, RZ, RZ, 0x0 ;  /* 0x00000000ff1a7424 */ /* 0x000fe400078e00ff */
[----:B------:R-:W-:Y:S01]  /*8590*/  IMAD.MOV.U32 R27, RZ, RZ, 0x3fd80000 ;  /* 0x3fd80000ff1b7424 */ /* 0x000fe200078e00ff */
[----:B------:R-:W1:Y:S01]  /*85a0*/  MUFU.RSQ64H R21, R9 ;  /* 0x0000000900157308 */ /* 0x000e620000001c00 */
[----:B0-----:R-:W-:-:S08]  /*85b0*/  DFMA R22, -|R12|, R14, 1 ;  /* 0x3ff000000c16742b */ /* 0x001fd0000000030e */
[----:B------:R-:W-:Y:S02]  /*85c0*/  DFMA R22, R22, R22, R22 ;  /* 0x000000161616722b */ /* 0x000fe40000000016 */
[----:B-1----:R-:W-:-:S06]  /*85d0*/  DMUL R24, R20, R20 ;  /* 0x0000001414187228 */ /* 0x002fcc0000000000 */
[----:B------:R-:W-:Y:S01]  /*85e0*/  DFMA R14, R14, R22, R14 ;  /* 0x000000160e0e722b */ /* 0x000fe2000000000e */
[----:B------:R-:W-:Y:S01]  /*85f0*/  IMAD.MOV.U32 R22, RZ, RZ, -0x597efbda ;  /* 0xa6810426ff167424 */ /* 0x000fe200078e00ff */
[----:B------:R-:W-:Y:S01]  /*8600*/  MOV R23, 0x420a9923 ;  /* 0x420a992300177802 */ /* 0x000fe20000000f00 */
[----:B------:R-:W-:-:S05]  /*8610*/  DFMA R24, |R12|, -R24, 1 ;  /* 0x3ff000000c18742b */ /* 0x000fca0000000a18 */
[----:B------:R-:W-:Y:S01]  /*8620*/  DFMA R8, R14, UR30, -R22 ;  /* 0x0000001e0e087c2b */ /* 0x000fe20008000816 */
[----:B------:R-:W-:Y:S01]  /*8630*/  UMOV UR30, 0xb3c5ffe0 ;  /* 0xb3c5ffe0001e7882 */ /* 0x000fe20000000000 */
[----:B------:R-:W-:Y:S01]  /*8640*/  UMOV UR31, 0x42015d3d ;  /* 0x42015d3d001f7882 */ /* 0x000fe20000000000 */
[----:B------:R-:W-:Y:S02]  /*8650*/  DFMA R26, R24, R26, 0.5 ;  /* 0x3fe00000181a742b */ /* 0x000fe4000000001a */
[----:B------:R-:W-:-:S03]  /*8660*/  DMUL R24, R20, R24 ;  /* 0x0000001814187228 */ /* 0x000fc60000000000 */
[----:B------:R-:W-:Y:S01]  /*8670*/  DFMA R22, R14, R8, UR30 ;  /* 0x0000001e0e167e2b */ /* 0x000fe20008000008 */
[----:B------:R-:W-:Y:S01]  /*8680*/  UMOV UR30, 0x9a3913c1 ;  /* 0x9a3913c1001e7882 */ /* 0x000fe20000000000 */
[----:B------:R-:W-:Y:S01]  /*8690*/  DMUL R8, |R12|, 0.5 ;  /* 0x3fe000000c087828 */ /* 0x000fe20000000200 */
[----:B------:R-:W-:Y:S02]  /*86a0*/  UMOV UR31, 0x41e4d2d8 ;  /* 0x41e4d2d8001f7882 */ /* 0x000fe40000000000 */
[----:B------:R-:W-:-:S03]  /*86b0*/  DFMA R20, R24, R26, R20 ;  /* 0x0000001a1814722b */ /* 0x000fc60000000014 */
        /* <DEDUP_REMOVED lines=76> */
.L_x_72:
[----:B------:R-:W-:-:S08]  /*8b80*/  DMUL R20, R20, R4 ;  /* 0x0000000414147228 */ /* 0x000fd00000000000 */
[----:B------:R-:W-:-:S10]  /*8b90*/  DMUL R20, R20, R4 ;  /* 0x0000000414147228 */ /* 0x000fd40000000000 */
[----:B------:R-:W-:Y:S01]  /*8ba0*/  LOP3.LUT R21, R21, 0x80000000, R13, 0xb8, !PT ;  /* 0x8000000015157812 */ /* 0x000fe200078eb80d */
[----:B------:R-:W-:Y:S06]  /*8bb0*/  BRA `(.L_x_73) ;  /* 0x0000000000cc7947 */ /* 0x000fec0003800000 */
.L_x_71:
        /* <DEDUP_REMOVED lines=51> */
.L_x_73:
[----:B------:R-:W0:Y:S01]  /*8ef0*/  MUFU.RCP64H R5, R13 ;  /* 0x0000000d00057308 */ /* 0x000e220000001800 */
[----:B------:R-:W-:Y:S01]  /*8f00*/  MOV R4, 0x1 ;  /* 0x0000000100047802 */ /* 0x000fe20000000f00 */
[----:B------:R-:W1:Y:S05]  /*8f10*/  LDCU.64 UR6, c[0x0][0x3b8] ;  /* 0x00007700ff0677ac */ /* 0x000e6a0008000a00 */
[----:B0-----:R-:W-:Y:S02]  /*8f20*/  DFMA R6, -R12, R4, 1 ;  /* 0x3ff000000c06742b */ /* 0x001fe40000000104 */
[----:B-1----:R-:W-:-:S06]  /*8f30*/  DMUL R54, R54, UR6 ;  /* 0x0000000636367c28 */ /* 0x002fcc0008000000 */
[----:B------:R-:W-:Y:S02]  /*8f40*/  DFMA R6, R6, R6, R6 ;  /* 0x000000060606722b */ /* 0x000fe40000000006 */
[----:B------:R-:W-:-:S06]  /*8f50*/  DMUL R54, R54, R20 ;  /* 0x0000001436367228 */ /* 0x000fcc0000000000 */
[----:B------:R-:W-:-:S04]  /*8f60*/  DFMA R6, R4, R6, R4 ;  /* 0x000000060406722b */ /* 0x000fc80000000004 */
[----:B------:R-:W-:-:S04]  /*8f70*/  FSETP.GEU.AND P1, PT, |R55|, 6.5827683646048100446e-37, PT ;  /* 0x036000003700780b */ /* 0x000fc80003f2e200 */
        /* <DEDUP_REMOVED lines=9> */
[----:B------:R-:W-:Y:S01]  /*9010*/  MOV R6, 0x9060 ;  /* 0x0000906000067802 */ /* 0x000fe20000000f00 */
[----:B------:R-:W-:Y:S02]  /*9020*/  IMAD.MOV.U32 R5, RZ, RZ, R55 ;  /* 0x000000ffff057224 */ /* 0x000fe400078e0037 */
[----:B------:R-:W-:Y:S02]  /*9030*/  IMAD.MOV.U32 R24, RZ, RZ, R12 ;  /* 0x000000ffff187224 */ /* 0x000fe400078e000c */
[----:B------:R-:W-:-:S07]  /*9040*/  IMAD.MOV.U32 R25, RZ, RZ, R13 ;  /* 0x000000ffff197224 */ /* 0x000fce00078e000d */
[----:B------:R-:W-:Y:S05]  /*9050*/  CALL.REL.NOINC `($__internal_0_$__cuda_sm20_div_rn_f64_full) ;  /* 0x0000000c00607944 */ /* 0x000fea0003c00000 */
[----:B------:R-:W-:-:S07]  /*9060*/  IMAD.MOV.U32 R4, RZ, RZ, R8 ;  /* 0x000000ffff047224 */ /* 0x000fce00078e0008 */
.L_x_74:
[----:B------:R-:W-:-:S08]  /*9070*/  DADD R16, R4, R16 ;  /* 0x0000000004107229 */ /* 0x000fd00000000010 */
[----:B------:R-:W-:-:S11]  /*9080*/  DMUL R10, R10, R16 ;  /* 0x000000100a0a7228 */ /* 0x000fd60000000000 */
.L_x_57:
[----:B------:R-:W0:Y:S02]  /*9090*/  LDCU.64 UR6, c[0x3][0x78] ;  /* 0x00c00f00ff0677ac */ /* 0x000e240008000a00 */
[----:B0-----:R-:W-:-:S08]  /*90a0*/  DFMA R10, R10, UR6, R18 ;  /* 0x000000060a0a7c2b */ /* 0x001fd00008000012 */
[----:B------:R-:W-:Y:S01]  /*90b0*/  DFMA R52, R56, R10, R52 ;  /* 0x0000000a3834722b */ /* 0x000fe20000000034 */
[----:B------:R-:W-:Y:S10]  /*90c0*/  BRA.U UP0, `(.L_x_75) ;  /* 0xffffff91000c7547 */ /* 0x000ff4000b83ffff */
[----:B------:R-:W0:Y:S01]  /*90d0*/  LDCU.64 UR4, c[0x0][0x3b8] ;  /* 0x00007700ff0477ac */ /* 0x000e220008000a00 */
[----:B------:R-:W-:Y:S01]  /*90e0*/  BSSY.RECONVERGENT B0, `(.L_x_76) ;  /* 0x0000055000007945 */ /* 0x000fe20003800200 */
[----:B------:R-:W-:Y:S01]  /*90f0*/  IMAD.MOV.U32 R15, RZ, RZ, -0x3ff ;  /* 0xfffffc01ff0f7424 */ /* 0x000fe200078e00ff */
[----:B0-----:R-:W-:-:S08]  /*9100*/  DMUL R2, R2, UR4 ;  /* 0x0000000402027c28 */ /* 0x001fd00008000000 */
[----:B------:R-:W-:-:S10]  /*9110*/  DFMA R2, R52, R2, R50 ;  /* 0x000000023402722b */ /* 0x000fd40000000032 */
[----:B------:R-:W-:Y:S01]  /*9120*/  ISETP.GT.AND P0, PT, R3, 0xfffff, PT ;  /* 0x000fffff0300780c */ /* 0x000fe20003f04270 */
[----:B------:R-:W-:Y:S01]  /*9130*/  IMAD.MOV.U32 R4, RZ, RZ, R2 ;  /* 0x000000ffff047224 */ /* 0x000fe200078e0002 */
[----:B------:R-:W-:Y:S01]  /*9140*/  MOV R14, R3 ;  /* 0x00000003000e7202 */ /* 0x000fe20000000f00 */
[----:B------:R-:W-:-:S10]  /*9150*/  IMAD.MOV.U32 R5, RZ, RZ, R3 ;  /* 0x000000ffff057224 */ /* 0x000fd400078e0003 */
[----:B------:R-:W-:Y:S01]  /*9160*/  @!P0 DMUL R4, R4, 1.80143985094819840000e+16 ;  /* 0x4350000004048828 */ /* 0x000fe20000000000 */
[----:B------:R-:W-:-:S09]  /*9170*/  @!P0 IMAD.MOV.U32 R15, RZ, RZ, -0x435 ;  /* 0xfffffbcbff0f8424 */ /* 0x000fd200078e00ff */
[----:B------:R-:W-:Y:S02]  /*9180*/  @!P0 IMAD.MOV.U32 R14, RZ, RZ, R5 ;  /* 0x000000ffff0e8224 */ /* 0x000fe400078e0005 */
[----:B------:R-:W-:Y:S02]  /*9190*/  @!P0 IMAD.MOV.U32 R2, RZ, RZ, R4 ;  /* 0x000000ffff028224 */ /* 0x000fe400078e0004 */
[----:B------:R-:W-:-:S05]  /*91a0*/  VIADD R3, R14, 0xffffffff ;  /* 0xffffffff0e037836 */ /* 0x000fca0000000000 */
[----:B------:R-:W-:-:S13]  /*91b0*/  ISETP.GT.U32.AND P1, PT, R3, 0x7feffffe, PT ;  /* 0x7feffffe0300780c */ /* 0x000fda0003f24070 */
[----:B------:R-:W-:Y:S05]  /*91c0*/  @P1 BRA `(.L_x_77) ;  /* 0x0000000400001947 */ /* 0x000fea0003800000 */
[C---:B------:R-:W-:Y:S01]  /*91d0*/  LOP3.LUT R3, R14.reuse, 0xfffff, RZ, 0xc0, !PT ;  /* 0x000fffff0e037812 */ /* 0x040fe200078ec0ff */
[----:B------:R-:W-:Y:S01]  /*91e0*/  IMAD.MOV.U32 R12, RZ, RZ, -0x748574fc ;  /* 0x8b7a8b04ff0c7424 */ /* 0x000fe200078e00ff */
[----:B------:R-:W-:Y:S01]  /*91f0*/  MOV R6, RZ ;  /* 0x000000ff00067202 */ /* 0x000fe20000000f00 */
[----:B------:R-:W-:Y:S01]  /*9200*/  IMAD.MOV.U32 R13, RZ, RZ, 0x3ed0ee25 ;  /* 0x3ed0ee25ff0d7424 */ /* 0x000fe200078e00ff */
[----:B------:R-:W-:Y:S01]  /*9210*/  LOP3.LUT R3, R3, 0x3ff00000, RZ, 0xfc, !PT ;  /* 0x3ff0000003037812 */ /* 0x000fe200078efcff */
[----:B------:R-:W-:Y:S01]  /*9220*/  UMOV UR4, 0x3ae80f1e ;  /* 0x3ae80f1e00047882 */ /* 0x000fe20000000000 */
[----:B------:R-:W-:Y:S01]  /*9230*/  UMOV UR5, 0x3eb1380b ;  /* 0x3eb1380b00057882 */ /* 0x000fe20000000000 */
[----:B------:R-:W-:Y:S01]  /*9240*/  LEA.HI R14, R14, R15, RZ, 0xc ;  /* 0x0000000f0e0e7211 */ /* 0x000fe200078f60ff */
[----:B------:R-:W-:Y:S01]  /*9250*/  IMAD.MOV.U32 R15, RZ, RZ, 0x43300000 ;  /* 0x43300000ff0f7424 */ /* 0x000fe200078e00ff */
[----:B------:R-:W-:Y:S01]  /*9260*/  ISETP.GE.U32.AND P0, PT, R3, 0x3ff6a09f, PT ;  /* 0x3ff6a09f0300780c */ /* 0x000fe20003f06070 */
[----:B------:R-:W-:Y:S01]  /*9270*/  UMOV UR6, 0x80000000 ;  /* 0x8000000000067882 */ /* 0x000fe20000000000 */
[----:B------:R-:W-:-:S11]  /*9280*/  UMOV UR7, 0x43300000 ;  /* 0x4330000000077882 */ /* 0x000fd60000000000 */
[----:B------:R-:W-:Y:S02]  /*9290*/  @P0 VIADD R5, R3, 0xfff00000 ;  /* 0xfff0000003050836 */ /* 0x000fe40000000000 */
[----:B------:R-:W-:Y:S02]  /*92a0*/  @P0 VIADD R14, R14, 0x1 ;  /* 0x000000010e0e0836 */ /* 0x000fe40000000000 */
[----:B------:R-:W-:-:S03]  /*92b0*/  @P0 IMAD.MOV.U32 R3, RZ, RZ, R5 ;  /* 0x000000ffff030224 */ /* 0x000fc600078e0005 */
[----:B------:R-:W-:-:S03]  /*92c0*/  LOP3.LUT R14, R14, 0x80000000, RZ, 0x3c, !PT ;  /* 0x800000000e0e7812 */ /* 0x000fc600078e3cff */
[C---:B------:R-:W-:Y:S02]  /*92d0*/  DADD R4, R2.reuse, 1 ;  /* 0x3ff0000002047429 */ /* 0x040fe40000000000 */
[----:B------:R-:W-:Y:S02]  /*92e0*/  DADD R2, R2, -1 ;  /* 0xbff0000002027429 */ /* 0x000fe40000000000 */
[----:B------:R-:W-:Y:S01]  /*92f0*/  DADD R14, R14, -UR6 ;  /* 0x800000060e0e7e29 */ /* 0x000fe20008000000 */
[----:B------:R-:W-:Y:S01]  /*9300*/  UMOV UR6, 0xfefa39ef ;  /* 0xfefa39ef00067882 */ /* 0x000fe20000000000 */
[----:B------:R-:W0:Y:S01]  /*9310*/  MUFU.RCP64H R7, R5 ;  /* 0x0000000500077308 */ /* 0x000e220000001800 */
[----:B------:R-:W-:Y:S01]  /*9320*/  UMOV UR7, 0x3fe62e42 ;  /* 0x3fe62e4200077882 */ /* 0x000fe20000000000 */
[----:B0-----:R-:W-:-:S08]  /*9330*/  DFMA R8, -R4, R6, 1 ;  /* 0x3ff000000408742b */ /* 0x001fd00000000106 */
[----:B------:R-:W-:-:S08]  /*9340*/  DFMA R8, R8, R8, R8 ;  /* 0x000000080808722b */ /* 0x000fd00000000008 */
[----:B------:R-:W-:-:S08]  /*9350*/  DFMA R8, R6, R8, R6 ;  /* 0x000000080608722b */ /* 0x000fd00000000006 */
[----:B------:R-:W-:-:S08]  /*9360*/  DMUL R6, R2, R8 ;  /* 0x0000000802067228 */ /* 0x000fd00000000000 */
[----:B------:R-:W-:-:S08]  /*9370*/  DFMA R6, R2, R8, R6 ;  /* 0x000000080206722b */ /* 0x000fd00000000006 */
[----:B------:R-:W-:-:S08]  /*9380*/  DMUL R10, R6, R6 ;  /* 0x00000006060a7228 */ /* 0x000fd00000000000 */
[----:B------:R-:W-:Y:S01]  /*9390*/  DFMA R4, R10, UR4, R12 ;  /* 0x000000040a047c2b */ /* 0x000fe2000800000c */
[----:B------:R-:W-:Y:S01]  /*93a0*/  UMOV UR4, 0x9f02676f ;  /* 0x9f02676f00047882 */ /* 0x000fe20000000000 */
[----:B------:R-:W-:Y:S01]  /*93b0*/  UMOV UR5, 0x3ef3b266 ;  /* 0x3ef3b26600057882 */ /* 0x000fe20000000000 */
[----:B------:R-:W-:-:S05]  /*93c0*/  DADD R12, R2, -R6 ;  /* 0x00000000020c7229 */ /* 0x000fca0000000806 */
[----:B------:R-:W-:Y:S01]  /*93d0*/  DFMA R4, R10, R4, UR4 ;  /* 0x000000040a047e2b */ /* 0x000fe20008000004 */
[----:B------:R-:W-:Y:S01]  /*93e0*/  UMOV UR4, 0xa9ab0956 ;  /* 0xa9ab095600047882 */ /* 0x000fe20000000000 */
[----:B------:R-:W-:Y:S01]  /*93f0*/  UMOV UR5, 0x3f1745cb ;  /* 0x3f1745cb00057882 */ /* 0x000fe20000000000 */
[----:B------:R-:W-:-:S05]  /*9400*/  DADD R12, R12, R12 ;  /* 0x000000000c0c7229 */ /* 0x000fca000000000c */
[----:B------:R-:W-:Y:S01]  /*9410*/  DFMA R4, R10, R4, UR4 ;  /* 0x000000040a047e2b */ /* 0x000fe20008000004 */
[----:B------:R-:W-:Y:S01]  /*9420*/  UMOV UR4, 0x2d1b5154 ;  /* 0x2d1b515400047882 */ /* 0x000fe20000000000 */
[----:B------:R-:W-:Y:S01]  /*9430*/  UMOV UR5, 0x3f3c71c7 ;  /* 0x3f3c71c700057882 */ /* 0x000fe20000000000 */
[----:B------:R-:W-:Y:S02]  /*9440*/  DFMA R12, R2, -R6, R12 ;  /* 0x80000006020c722b */ /* 0x000fe4000000000c */
[----:B------:R-:W-:-:S03]  /*9450*/  DFMA R2, R14, UR6, R6 ;  /* 0x000000060e027c2b */ /* 0x000fc60008000006 */
[----:B------:R-:W-:Y:S01]  /*9460*/  DFMA R4, R10, R4, UR4 ;  /* 0x000000040a047e2b */ /* 0x000fe20008000004 */
[----:B------:R-:W-:Y:S01]  /*9470*/  UMOV UR4, 0x923be72d ;  /* 0x923be72d00047882 */ /* 0x000fe20000000000 */
[----:B------:R-:W-:Y:S01]  /*9480*/  UMOV UR5, 0x3f624924 ;  /* 0x3f62492400057882 */ /* 0x000fe20000000000 */
[----:B------:R-:W-:-:S05]  /*9490*/  DMUL R12, R8, R12 ;  /* 0x0000000c080c7228 */ /* 0x000fca0000000000 */
        /* <DEDUP_REMOVED lines=8> */
[----:B------:R-:W-:Y:S02]  /*9520*/  UMOV UR5, 0x3fe62e42 ;  /* 0x3fe62e4200057882 */ /* 0x000fe40000000000 */
[----:B------:R-:W-:Y:S01]  /*9530*/  DFMA R16, R14, -UR4, R2 ;  /* 0x800000040e107c2b */ /* 0x000fe20008000002 */
[----:B------:R-:W-:Y:S01]  /*9540*/  UMOV UR4, 0x3b39803f ;  /* 0x3b39803f00047882 */ /* 0x000fe20000000000 */
[----:B------:R-:W-:Y:S02]  /*9550*/  UMOV UR5, 0x3c7abc9e ;  /* 0x3c7abc9e00057882 */ /* 0x000fe40000000000 */
[----:B------:R-:W-:-:S04]  /*9560*/  DMUL R4, R10, R4 ;  /* 0x000000040a047228 */ /* 0x000fc80000000000 */
[----:B------:R-:W-:-:S04]  /*9570*/  DADD R16, -R6, R16 ;  /* 0x0000000006107229 */ /* 0x000fc80000000110 */
[----:B------:R-:W-:-:S08]  /*9580*/  DFMA R4, R6, R4, R12 ;  /* 0x000000040604722b */ /* 0x000fd0000000000c */
[----:B------:R-:W-:-:S08]  /*9590*/  DADD R4, R4, -R16 ;  /* 0x0000000004047229 */ /* 0x000fd00000000810 */
[----:B------:R-:W-:-:S08]  /*95a0*/  DFMA R4, R14, UR4, R4 ;  /* 0x000000040e047c2b */ /* 0x000fd00008000004 */
[----:B------:R-:W-:Y:S01]  /*95b0*/  DADD R10, R2, R4 ;  /* 0x00000000020a7229 */ /* 0x000fe20000000004 */
[----:B------:R-:W-:Y:S10]  /*95c0*/  BRA `(.L_x_78) ;  /* 0x0000000000187947 */ /* 0x000ff40003800000 */
.L_x_77:
[----:B------:R-:W-:Y:S01]  /*95d0*/  IMAD.MOV.U32 R2, RZ, RZ, 0x0 ;  /* 0x00000000ff027424 */ /* 0x000fe200078e00ff */
[----:B------:R-:W-:Y:S01]  /*95e0*/  LOP3.LUT P0, RZ, R5, 0x7fffffff, RZ, 0xc0, !PT ;  /* 0x7fffffff05ff7812 */ /* 0x000fe2000780c0ff */
[----:B------:R-:W-:-:S06]  /*95f0*/  IMAD.MOV.U32 R3, RZ, RZ, 0x7ff00000 ;  /* 0x7ff00000ff037424 */ /* 0x000fcc00078e00ff */
[----:B------:R-:W-:-:S10]  /*9600*/  DFMA R2, R4, R2, +INF ;  /* 0x7ff000000402742b */ /* 0x000fd40000000002 */
[----:B------:R-:W-:Y:S02]  /*9610*/  FSEL R10, R2, RZ, P0 ;  /* 0x000000ff020a7208 */ /* 0x000fe40000000000 */
[----:B------:R-:W-:-:S07]  /*9620*/  FSEL R11, R3, -QNAN , P0 ;  /* 0xfff00000030b7808 */ /* 0x000fce0000000000 */
.L_x_78:
[----:B------:R-:W-:Y:S05]  /*9630*/  BSYNC.RECONVERGENT B0 ;  /* 0x0000000000007941 */ /* 0x000fea0003800200 */
.L_x_76:
[----:B------:R-:W0:Y:S01]  /*9640*/  MUFU.RCP64H R3, 1.7853975296020507812 ;  /* 0x3ffc90fd00037908 */ /* 0x000e220000001800 */
[----:B------:R-:W-:Y:S01]  /*9650*/  IMAD.MOV.U32 R4, RZ, RZ, -0x55dde974 ;  /* 0xaa22168cff047424 */ /* 0x000fe200078e00ff */
[----:B------:R-:W-:Y:S01]  /*9660*/  MOV R5, 0x3ffc90fd ;  /* 0x3ffc90fd00057802 */ /* 0x000fe20000000f00 */
[----:B------:R-:W-:Y:S01]  /*9670*/  IMAD.MOV.U32 R2, RZ, RZ, RZ ;  /* 0x000000ffff027224 */ /* 0x000fe200078e00ff */
[----:B------:R-:W-:Y:S01]  /*9680*/  UMOV UR4, 0xaeef4ba0 ;  /* 0xaeef4ba000047882 */ /* 0x000fe20000000000 */
[----:B------:R-:W-:Y:S01]  /*9690*/  UMOV UR5, 0x3fcb7812 ;  /* 0x3fcb781200057882 */ /* 0x000fe20000000000 */
[----:B------:R-:W-:Y:S01]  /*96a0*/  UMOV UR8, 0x3ae80f1e ;  /* 0x3ae80f1e00087882 */ /* 0x000fe20000000000 */
[----:B------:R-:W-:Y:S01]  /*96b0*/  UMOV UR9, 0x3eb1380b ;  /* 0x3eb1380b00097882 */ /* 0x000fe20000000000 */
[----:B------:R-:W1:Y:S01]  /*96c0*/  LDC R18, c[0x0][0x3a4] ;  /* 0x0000e900ff127b82 */ /* 0x000e620000000800 */
[----:B------:R-:W-:Y:S01]  /*96d0*/  UMOV UR10, 0x9f02676f ;  /* 0x9f02676f000a7882 */ /* 0x000fe20000000000 */
[----:B------:R-:W-:Y:S01]  /*96e0*/  UMOV UR11, 0x3ef3b266 ;  /* 0x3ef3b266000b7882 */ /* 0x000fe20000000000 */
[----:B------:R-:W-:Y:S01]  /*96f0*/  UMOV UR12, 0xa9ab0956 ;  /* 0xa9ab0956000c7882 */ /* 0x000fe20000000000 */
[----:B------:R-:W-:Y:S01]  /*9700*/  UMOV UR13, 0x3f1745cb ;  /* 0x3f1745cb000d7882 */ /* 0x000fe20000000000 */
[----:B------:R-:W-:Y:S01]  /*9710*/  UMOV UR14, 0x2d1b5154 ;  /* 0x2d1b5154000e7882 */ /* 0x000fe20000000000 */
[----:B------:R-:W-:Y:S01]  /*9720*/  UMOV UR15, 0x3f3c71c7 ;  /* 0x3f3c71c7000f7882 */ /* 0x000fe20000000000 */
[----:B------:R-:W-:Y:S01]  /*9730*/  UMOV UR18, 0x923be72d ;  /* 0x923be72d00127882 */ /* 0x000fe20000000000 */
[----:B------:R-:W-:Y:S01]  /*9740*/  UMOV UR19, 0x3f624924 ;  /* 0x3f62492400137882 */ /* 0x000fe20000000000 */
[----:B0-----:R-:W-:Y:S01]  /*9750*/  DFMA R4, R2, -R4, 1 ;  /* 0x3ff000000204742b */ /* 0x001fe20000000804 */
[----:B------:R-:W-:Y:S01]  /*9760*/  UMOV UR20, 0x9999a3c4 ;  /* 0x9999a3c400147882 */ /* 0x000fe20000000000 */
[----:B------:R-:W-:Y:S01]  /*9770*/  UMOV UR21, 0x3f899999 ;  /* 0x3f89999900157882 */ /* 0x000fe20000000000 */
[----:B------:R-:W-:Y:S01]  /*9780*/  UMOV UR6, 0x0 ;  /* 0x0000000000067882 */ /* 0x000fe20000000000 */
[----:B------:R-:W-:Y:S01]  /*9790*/  UMOV UR7, 0x40080000 ;  /* 0x4008000000077882 */ /* 0x000fe20000000000 */
[----:B------:R-:W-:Y:S01]  /*97a0*/  UMOV UR22, 0x55555554 ;  /* 0x5555555400167882 */ /* 0x000fe20000000000 */
[----:B------:R-:W-:Y:S01]  /*97b0*/  UMOV UR23, 0x3fb55555 ;  /* 0x3fb5555500177882 */ /* 0x000fe20000000000 */
[----:B------:R-:W0:Y:S01]  /*97c0*/  LDC R22, c[0x0][0x3a4] ;  /* 0x0000e900ff167b82 */ /* 0x000e220000000800 */
[----:B------:R-:W-:Y:S01]  /*97d0*/  DFMA R4, R4, R4, R4 ;  /* 0x000000040404722b */ /* 0x000fe20000000004 */
[----:B------:R-:W-:Y:S01]  /*97e0*/  IMAD.MOV.U32 R23, RZ, RZ, -0x3ff ;  /* 0xfffffc01ff177424 */ /* 0x000fe200078e00ff */
[----:B-1----:R-:W-:-:S06]  /*97f0*/  ISETP.GT.AND P0, PT, R18, 0xfffff, PT ;  /* 0x000fffff1200780c */ /* 0x002fcc0003f04270 */
[----:B------:R-:W-:-:S08]  /*9800*/  DFMA R8, R2, R4, R2 ;  /* 0x000000040208722b */ /* 0x000fd00000000002 */
[----:B------:R-:W-:Y:S01]  /*9810*/  DMUL R2, R8, -UR4 ;  /* 0x8000000408027c28 */ /* 0x000fe20008000000 */
[----:B------:R-:W1:Y:S01]  /*9820*/  @!P0 LDC.64 R24, c[0x0][0x3a0] ;  /* 0x0000e800ff188b82 */ /* 0x000e620000000a00 */
[----:B------:R-:W-:-:S06]  /*9830*/  @!P0 IMAD.MOV.U32 R23, RZ, RZ, -0x435 ;  /* 0xfffffbcbff178424 */ /* 0x000fcc00078e00ff */
[----:B------:R-:W-:Y:S01]  /*9840*/  DFMA R12, R8, -UR4, R2 ;  /* 0x80000004080c7c2b */ /* 0x000fe20008000002 */
[----:B------:R-:W-:Y:S02]  /*9850*/  IMAD.MOV.U32 R2, RZ, RZ, -0x748574fc ;  /* 0x8b7a8b04ff027424 */ /* 0x000fe400078e00ff */
[----:B------:R-:W-:-:S05]  /*9860*/  IMAD.MOV.U32 R3, RZ, RZ, 0x3ed0ee25 ;  /* 0x3ed0ee25ff037424 */ /* 0x000fca00078e00ff */
[C---:B------:R-:W-:Y:S02]  /*9870*/  DMUL R14, R12.reuse, R12 ;  /* 0x0000000c0c0e7228 */ /* 0x040fe40000000000 */
[----:B------:R-:W-:-:S06]  /*9880*/  DADD R16, -R12, -UR4 ;  /* 0x800000040c107e29 */ /* 0x000fcc0008000100 */
[----:B------:R-:W-:Y:S02]  /*9890*/  DFMA R4, R14, UR8, R2 ;  /* 0x000000080e047c2b */ /* 0x000fe40008000002 */
[----:B------:R-:W-:Y:S02]  /*98a0*/  DADD R16, R16, R16 ;  /* 0x0000000010107229 */ /* 0x000fe40000000010 */
[----:B-1----:R-:W-:-:S04]  /*98b0*/  @!P0 DMUL R64, R24, 1.80143985094819840000e+16 ;  /* 0x4350000018408828 */ /* 0x002fc80000000000 */
[----:B------:R-:W-:Y:S02]  /*98c0*/  DFMA R4, R14, R4, UR10 ;  /* 0x0000000a0e047e2b */ /* 0x000fe40008000004 */
[----:B------:R-:W-:-:S04]  /*98d0*/  DFMA R18, -R12, -UR4, R16 ;  /* 0x800000040c127c2b */ /* 0x000fc80008000110 */
[----:B0-----:R-:W-:Y:S02]  /*98e0*/  @!P0 IMAD.MOV.U32 R22, RZ, RZ, R65 ;  /* 0x000000ffff168224 */ /* 0x001fe400078e0041 */
[----:B------:R-:W-:Y:S02]  /*98f0*/  DFMA R4, R14, R4, UR12 ;  /* 0x0000000c0e047e2b */ /* 0x000fe40008000004 */
[----:B------:R-:W-:-:S06]  /*9900*/  DMUL R18, R8, R18 ;  /* 0x0000001208127228 */ /* 0x000fcc0000000000 */
[----:B------:R-:W-:-:S08]  /*9910*/  DFMA R4, R14, R4, UR14 ;  /* 0x0000000e0e047e2b */ /* 0x000fd00008000004 */
[----:B------:R-:W-:Y:S01]  /*9920*/  DFMA R6, R14, R4, UR18 ;  /* 0x000000120e067e2b */ /* 0x000fe20008000004 */
[----:B------:R-:W-:Y:S02]  /*9930*/  IMAD.MOV.U32 R4, RZ, RZ, -0x105c611 ;  /* 0xfefa39efff047424 */ /* 0x000fe400078e00ff */
[----:B------:R-:W-:-:S05]  /*9940*/  IMAD.MOV.U32 R5, RZ, RZ, 0x3fe62e42 ;  /* 0x3fe62e42ff057424 */ /* 0x000fca00078e00ff */
[----:B------:R-:W-:Y:S02]  /*9950*/  DFMA R6, R14, R6, UR20 ;  /* 0x000000140e067e2b */ /* 0x000fe40008000006 */
[----:B------:R-:W-:-:S06]  /*9960*/  DFMA R20, R4, UR6, R12 ;  /* 0x0000000604147c2b */ /* 0x000fcc000800000c */
[----:B------:R-:W-:Y:S01]  /*9970*/  DFMA R16, R14, R6, UR22 ;  /* 0x000000160e107e2b */ /* 0x000fe20008000006 */
[----:B------:R-:W-:Y:S02]  /*9980*/  IMAD.MOV.U32 R6, RZ, RZ, -0x105c611 ;  /* 0xfefa39efff067424 */ /* 0x000fe400078e00ff */
[----:B------:R-:W-:-:S05]  /*9990*/  IMAD.MOV.U32 R7, RZ, RZ, 0x3fe62e42 ;  /* 0x3fe62e42ff077424 */ /* 0x000fca00078e00ff */
[----:B------:R-:W-:Y:S02]  /*99a0*/  DMUL R16, R14, R16 ;  /* 0x000000100e107228 */ /* 0x000fe40000000000 */
[----:B------:R-:W-:-:S06]  /*99b0*/  DFMA R8, -R6, 3, R20 ;  /* 0x400800000608782b */ /* 0x000fcc0000000114 */
[C---:B------:R-:W-:Y:S02]  /*99c0*/  DFMA R16, R12.reuse, R16, R18 ;  /* 0x000000100c10722b */ /* 0x040fe40000000012 */
[----:B------:R-:W-:Y:S01]  /*99d0*/  DADD R8, -R12, R8 ;  /* 0x000000000c087229 */ /* 0x000fe20000000108 */
[----:B------:R-:W0:Y:S01]  /*99e0*/  LDC R12, c[0x0][0x3a0] ;  /* 0x0000e800ff0c7b82 */ /* 0x000e220000000800 */
[----:B------:R-:W-:-:S06]  /*99f0*/  VIADD R13, R22, 0xffffffff ;  /* 0xffffffff160d7836 */ /* 0x000fcc0000000000 */
[----:B------:R-:W-:Y:S01]  /*9a00*/  DADD R16, R16, -R8 ;  /* 0x0000000010107229 */ /* 0x000fe20000000808 */
[----:B------:R-:W-:Y:S01]  /*9a10*/  ISETP.GT.U32.AND P1, PT, R13, 0x7feffffe, PT ;  /* 0x7feffffe0d00780c */ /* 0x000fe20003f24070 */
[----:B------:R-:W-:Y:S01]  /*9a20*/  IMAD.MOV.U32 R9, RZ, RZ, 0x3c7abc9e ;  /* 0x3c7abc9eff097424 */ /* 0x000fe200078e00ff */
[----:B------:R-:W-:-:S06]  /*9a30*/  MOV R8, 0x3b39803f ;  /* 0x3b39803f00087802 */ /* 0x000fcc0000000f00 */
[----:B------:R-:W-:-:S08]  /*9a40*/  DFMA R16, R8, UR6, R16 ;  /* 0x0000000608107c2b */ /* 0x000fd00008000010 */
[----:B------:R-:W-:Y:S01]  /*9a50*/  DADD R16, R20, R16 ;  /* 0x0000000014107229 */ /* 0x000fe20000000010 */
[----:B0-----:R-:W-:-:S07]  /*9a60*/  @!P0 IMAD.MOV.U32 R12, RZ, RZ, R64 ;  /* 0x000000ffff0c8224 */ /* 0x001fce00078e0040 */
[----:B------:R-:W-:Y:S01]  /*9a70*/  DFMA R10, R16, -0.5, R10 ;  /* 0xbfe00000100a782b */ /* 0x000fe2000000000a */
[----:B------:R-:W-:Y:S10]  /*9a80*/  @P1 BRA `(.L_x_79) ;  /* 0x0000000000a81947 */ /* 0x000ff40003800000 */
[C---:B------:R-:W-:Y:S01]  /*9a90*/  LOP3.LUT R13, R22.reuse, 0xfffff, RZ, 0xc0, !PT ;  /* 0x000fffff160d7812 */ /* 0x040fe200078ec0ff */
[----:B------:R-:W-:Y:S01]  /*9aa0*/  IMAD.MOV.U32 R16, RZ, RZ, RZ ;  /* 0x000000ffff107224 */ /* 0x000fe200078e00ff */
[----:B------:R-:W-:Y:S01]  /*9ab0*/  LEA.HI R22, R22, R23, RZ, 0xc ;  /* 0x0000001716167211 */ /* 0x000fe200078f60ff */
[----:B------:R-:W-:Y:S01]  /*9ac0*/  IMAD.MOV.U32 R23, RZ, RZ, 0x43300000 ;  /* 0x43300000ff177424 */ /* 0x000fe200078e00ff */
[----:B------:R-:W-:Y:S01]  /*9ad0*/  LOP3.LUT R13, R13, 0x3ff00000, RZ, 0xfc, !PT ;  /* 0x3ff000000d0d7812 */ /* 0x000fe200078efcff */
[----:B------:R-:W-:Y:S01]  /*9ae0*/  UMOV UR4, 0x80000000 ;  /* 0x8000000000047882 */ /* 0x000fe20000000000 */
[----:B------:R-:W-:Y:S02]  /*9af0*/  UMOV UR5, 0x43300000 ;  /* 0x4330000000057882 */ /* 0x000fe40000000000 */
[----:B------:R-:W-:-:S13]  /*9b00*/  ISETP.GE.U32.AND P0, PT, R13, 0x3ff6a09f, PT ;  /* 0x3ff6a09f0d00780c */ /* 0x000fda0003f06070 */
[----:B------:R-:W-:Y:S02]  /*9b10*/  @P0 VIADD R15, R13, 0xfff00000 ;  /* 0xfff000000d0f0836 */ /* 0x000fe40000000000 */
[----:B------:R-:W-:-:S03]  /*9b20*/  @P0 VIADD R22, R22, 0x1 ;  /* 0x0000000116160836 */ /* 0x000fc60000000000 */
[----:B------:R-:W-:Y:S02]  /*9b30*/  @P0 MOV R13, R15 ;  /* 0x0000000f000d0202 */ /* 0x000fe40000000f00 */
[----:B------:R-:W-:-:S04]  /*9b40*/  LOP3.LUT R22, R22, 0x80000000, RZ, 0x3c, !PT ;  /* 0x8000000016167812 */ /* 0x000fc800078e3cff */
[C---:B------:R-:W-:Y:S02]  /*9b50*/  DADD R14, R12.reuse, 1 ;  /* 0x3ff000000c0e7429 */ /* 0x040fe40000000000 */
[----:B------:R-:W-:Y:S02]  /*9b60*/  DADD R12, R12, -1 ;  /* 0xbff000000c0c7429 */ /* 0x000fe40000000000 */
[----:B------:R-:W-:Y:S02]  /*9b70*/  DADD R22, R22, -UR4 ;  /* 0x8000000416167e29 */ /* 0x000fe40008000000 */
[----:B------:R-:W0:Y:S02]  /*9b80*/  MUFU.RCP64H R17, R15 ;  /* 0x0000000f00117308 */ /* 0x000e240000001800 */
[----:B0-----:R-:W-:-:S08]  /*9b90*/  DFMA R18, -R14, R16, 1 ;  /* 0x3ff000000e12742b */ /* 0x001fd00000000110 */
[----:B------:R-:W-:-:S08]  /*9ba0*/  DFMA R18, R18, R18, R18 ;  /* 0x000000121212722b */ /* 0x000fd00000000012 */
[----:B------:R-:W-:-:S08]  /*9bb0*/  DFMA R18, R16, R18, R16 ;  /* 0x000000121012722b */ /* 0x000fd00000000010 */
[----:B------:R-:W-:-:S08]  /*9bc0*/  DMUL R16, R12, R18 ;  /* 0x000000120c107228 */ /* 0x000fd00000000000 */
[----:B------:R-:W-:-:S08]  /*9bd0*/  DFMA R16, R12, R18, R16 ;  /* 0x000000120c10722b */ /* 0x000fd00000000010 */
[----:B------:R-:W-:Y:S02]  /*9be0*/  DMUL R20, R16, R16 ;  /* 0x0000001010147228 */ /* 0x000fe40000000000 */
[--C-:B------:R-:W-:Y:S02]  /*9bf0*/  DADD R14, R12, -R16.reuse ;  /* 0x000000000c0e7229 */ /* 0x100fe40000000810 */
[----:B------:R-:W-:-:S04]  /*9c00*/  DFMA R4, R22, R4, R16 ;  /* 0x000000041604722b */ /* 0x000fc80000000010 */
[----:B------:R-:W-:Y:S02]  /*9c10*/  DFMA R2, R20, UR8, R2 ;  /* 0x0000000814027c2b */ /* 0x000fe40008000002 */
[----:B------:R-:W-:Y:S02]  /*9c20*/  DADD R14, R14, R14 ;  /* 0x000000000e0e7229 */ /* 0x000fe4000000000e */
[----:B------:R-:W-:-:S04]  /*9c30*/  DFMA R6, R22, -R6, R4 ;  /* 0x800000061606722b */ /* 0x000fc80000000004 */
[----:B------:R-:W-:Y:S02]  /*9c40*/  DFMA R2, R20, R2, UR10 ;  /* 0x0000000a14027e2b */ /* 0x000fe40008000002 */
[----:B------:R-:W-:Y:S02]  /*9c50*/  DFMA R14, R12, -R16, R14 ;  /* 0x800000100c0e722b */ /* 0x000fe4000000000e */
[----:B------:R-:W-:-:S04]  /*9c60*/  DADD R6, -R16, R6 ;  /* 0x0000000010067229 */ /* 0x000fc80000000106 */
[----:B------:R-:W-:Y:S02]  /*9c70*/  DFMA R2, R20, R2, UR12 ;  /* 0x0000000c14027e2b */ /* 0x000fe40008000002 */
[----:B------:R-:W-:-:S06]  /*9c80*/  DMUL R14, R18, R14 ;  /* 0x0000000e120e7228 */ /* 0x000fcc0000000000 */
[----:B------:R-:W-:-:S08]  /*9c90*/  DFMA R2, R20, R2, UR14 ;  /* 0x0000000e14027e2b */ /* 0x000fd00008000002 */
[----:B------:R-:W-:-:S08]  /*9ca0*/  DFMA R2, R20, R2, UR18 ;  /* 0x0000001214027e2b */ /* 0x000fd00008000002 */
[----:B------:R-:W-:-:S08]  /*9cb0*/  DFMA R2, R20, R2, UR20 ;  /* 0x0000001414027e2b */ /* 0x000fd00008000002 */
[----:B------:R-:W-:-:S08]  /*9cc0*/  DFMA R2, R20, R2, UR22 ;  /* 0x0000001614027e2b */ /* 0x000fd00008000002 */
[----:B------:R-:W-:-:S08]  /*9cd0*/  DMUL R2, R20, R2 ;  /* 0x0000000214027228 */ /* 0x000fd00000000000 */
[----:B------:R-:W-:-:S08]  /*9ce0*/  DFMA R2, R16, R2, R14 ;  /* 0x000000021002722b */ /* 0x000fd0000000000e */
[----:B------:R-:W-:-:S08]  /*9cf0*/  DADD R2, R2, -R6 ;  /* 0x0000000002027229 */ /* 0x000fd00000000806 */
[----:B------:R-:W-:-:S08]  /*9d00*/  DFMA R2, R22, R8, R2 ;  /* 0x000000081602722b */ /* 0x000fd00000000002 */
[----:B------:R-:W-:Y:S01]  /*9d10*/  DADD R2, R4, R2 ;  /* 0x0000000004027229 */ /* 0x000fe20000000002 */
[----:B------:R-:W-:Y:S10]  /*9d20*/  BRA `(.L_x_80) ;  /* 0x0000000000187947 */ /* 0x000ff40003800000 */
.L_x_79:
[----:B------:R-:W-:Y:S01]  /*9d30*/  IMAD.MOV.U32 R2, RZ, RZ, 0x0 ;  /* 0x00000000ff027424 */ /* 0x000fe200078e00ff */
[----:B------:R-:W-:Y:S01]  /*9d40*/  LOP3.LUT P0, RZ, R65, 0x7fffffff, RZ, 0xc0, !PT ;  /* 0x7fffffff41ff7812 */ /* 0x000fe2000780c0ff */
[----:B------:R-:W-:-:S06]  /*9d50*/  IMAD.MOV.U32 R3, RZ, RZ, 0x7ff00000 ;  /* 0x7ff00000ff037424 */ /* 0x000fcc00078e00ff */
[----:B------:R-:W-:-:S10]  /*9d60*/  DFMA R2, R64, R2, +INF ;  /* 0x7ff000004002742b */ /* 0x000fd40000000002 */
[----:B------:R-:W-:Y:S02]  /*9d70*/  FSEL R2, R2, RZ, P0 ;  /* 0x000000ff02027208 */ /* 0x000fe40000000000 */
[----:B------:R-:W-:-:S07]  /*9d80*/  FSEL R3, R3, -QNAN , P0 ;  /* 0xfff0000003037808 */ /* 0x000fce0000000000 */
.L_x_80:
[----:B------:R-:W0:Y:S01]  /*9d90*/  LDC.64 R4, c[0x0][0x3c8] ;  /* 0x0000f200ff047b82 */ /* 0x000e220000000a00 */
[----:B------:R-:W-:Y:S01]  /*9da0*/  DADD R2, R10, -R2 ;  /* 0x000000000a027229 */ /* 0x000fe20000000802 */
[----:B0-----:R-:W-:-:S06]  /*9db0*/  IMAD.WIDE R4, R0, 0x8, R4 ;  /* 0x0000000800047825 */ /* 0x001fcc00078e0204 */
[----:B------:R-:W-:Y:S01]  /*9dc0*/  STG.E.64 desc[UR16][R4.64], R2 ;  /* 0x0000000204007986 */ /* 0x000fe2000c101b10 */
[----:B------:R-:W-:Y:S05]  /*9dd0*/  EXIT ;  /* 0x000000000000794d */ /* 0x000fea0003800000 */
        .weak           $__internal_0_$__cuda_sm20_div_rn_f64_full
        .type           $__internal_0_$__cuda_sm20_div_rn_f64_full,@function
        .size           $__internal_0_$__cuda_sm20_div_rn_f64_full,($__internal_1_$__cuda_sm20_dsqrt_rn_f64_mediumpath_v1 - $__internal_0_$__cuda_sm20_div_rn_f64_full)
$__internal_0_$__cuda_sm20_div_rn_f64_full:
[C---:B------:R-:W-:Y:S01]  /*9de0*/  FSETP.GEU.AND P5, PT, |R25|.reuse, 1.469367938527859385e-39, PT ;  /* 0x001000001900780b */ /* 0x040fe20003fae200 */
[----:B------:R-:W-:Y:S01]  /*9df0*/  IMAD.MOV.U32 R68, RZ, RZ, R8 ;  /* 0x000000ffff447224 */ /* 0x000fe200078e0008 */
[C---:B------:R-:W-:Y:S01]  /*9e00*/  LOP3.LUT R22, R25.reuse, 0x800fffff, RZ, 0xc0, !PT ;  /* 0x800fffff19167812 */ /* 0x040fe200078ec0ff */
[----:B------:R-:W-:Y:S01]  /*9e10*/  IMAD.MOV.U32 R8, RZ, RZ, 0x1ca00000 ;  /* 0x1ca00000ff087424 */ /* 0x000fe200078e00ff */
[----:B------:R-:W-:Y:S01]  /*9e20*/  MOV R69, R5 ;  /* 0x0000000500457202 */ /* 0x000fe20000000f00 */
[----:B------:R-:W-:Y:S01]  /*9e30*/  IMAD.MOV.U32 R70, RZ, RZ, R68 ;  /* 0x000000ffff467224 */ /* 0x000fe200078e0044 */
[----:B------:R-:W-:Y:S01]  /*9e40*/  LOP3.LUT R23, R22, 0x3ff00000, RZ, 0xfc, !PT ;  /* 0x3ff0000016177812 */ /* 0x000fe200078efcff */
[----:B------:R-:W-:Y:S01]  /*9e50*/  IMAD.MOV.U32 R22, RZ, RZ, R24 ;  /* 0x000000ffff167224 */ /* 0x000fe200078e0018 */
[----:B------:R-:W-:Y:S01]  /*9e60*/  LOP3.LUT R26, R25, 0x7ff00000, RZ, 0xc0, !PT ;  /* 0x7ff00000191a7812 */ /* 0x000fe200078ec0ff */
[----:B------:R-:W-:Y:S01]  /*9e70*/  BSSY.RECONVERGENT B1, `(.L_x_81) ;  /* 0x0000054000017945 */ /* 0x000fe20003800200 */
[----:B------:R-:W-:-:S03]  /*9e80*/  LOP3.LUT R7, R69, 0x7ff00000, RZ, 0xc0, !PT ;  /* 0x7ff0000045077812 */ /* 0x000fc600078ec0ff */
[----:B------:R-:W-:Y:S01]  /*9e90*/  @!P5 DMUL R22, R24, 8.98846567431157953865e+307 ;  /* 0x7fe000001816d828 */ /* 0x000fe20000000000 */
[----:B------:R-:W-:-:S05]  /*9ea0*/  IMAD.MOV.U32 R5, RZ, RZ, R26 ;  /* 0x000000ffff057224 */ /* 0x000fca00078e001a */
[----:B------:R-:W0:Y:S04]  /*9eb0*/  MUFU.RCP64H R27, R23 ;  /* 0x00000017001b7308 */ /* 0x000e280000001800 */
[----:B------:R-:W-:Y:S02]  /*9ec0*/  @!P5 LOP3.LUT R5, R23, 0x7ff00000, RZ, 0xc0, !PT ;  /* 0x7ff000001705d812 */ /* 0x000fe400078ec0ff */
[----:B------:R-:W-:-:S04]  /*9ed0*/  ISETP.GE.U32.AND P5, PT, R7, R26, PT ;  /* 0x0000001a0700720c */ /* 0x000fc80003fa6070 */
[----:B------:R-:W-:Y:S02]  /*9ee0*/  SEL R9, R8, 0x63400000, !P5 ;  /* 0x6340000008097807 */ /* 0x000fe40006800000 */
[----:B------:R-:W-:Y:S02]  /*9ef0*/  FSETP.GEU.AND P5, PT, |R69|, 1.469367938527859385e-39, PT ;  /* 0x001000004500780b */ /* 0x000fe40003fae200 */
[----:B------:R-:W-:-:S11]  /*9f00*/  LOP3.LUT R71, R9, 0x800fffff, R69, 0xf8, !PT ;  /* 0x800fffff09477812 */ /* 0x000fd600078ef845 */
[----:B------:R-:W-:Y:S01]  /*9f10*/  @!P5 LOP3.LUT R26, R25, 0x7ff00000, RZ, 0xc0, !PT ;  /* 0x7ff00000191ad812 */ /* 0x000fe200078ec0ff */
[----:B------:R-:W-:-:S03]  /*9f20*/  @!P5 IMAD.MOV.U32 R66, RZ, RZ, RZ ;  /* 0x000000ffff42d224 */ /* 0x000fc600078e00ff */
[----:B------:R-:W-:-:S04]  /*9f30*/  @!P5 ISETP.GE.U32.AND P6, PT, R7, R26, PT ;  /* 0x0000001a0700d20c */ /* 0x000fc80003fc6070 */
[----:B------:R-:W-:-:S04]  /*9f40*/  @!P5 SEL R26, R8, 0x63400000, !P6 ;  /* 0x63400000081ad807 */ /* 0x000fc80007000000 */
[----:B------:R-:W-:-:S04]  /*9f50*/  @!P5 LOP3.LUT R26, R26, 0x80000000, R69, 0xf8, !PT ;  /* 0x800000001a1ad812 */ /* 0x000fc800078ef845 */
[----:B------:R-:W-:Y:S01]  /*9f60*/  @!P5 LOP3.LUT R67, R26, 0x100000, RZ, 0xfc, !PT ;  /* 0x001000001a43d812 */ /* 0x000fe200078efcff */
[----:B------:R-:W-:-:S05]  /*9f70*/  IMAD.MOV.U32 R26, RZ, RZ, 0x1 ;  /* 0x00000001ff1a7424 */ /* 0x000fca00078e00ff */
[----:B------:R-:W-:Y:S02]  /*9f80*/  @!P5 DFMA R70, R70, 2, -R66 ;  /* 0x400000004646d82b */ /* 0x000fe40000000842 */
[----:B0-----:R-:W-:-:S08]  /*9f90*/  DFMA R66, R26, -R22, 1 ;  /* 0x3ff000001a42742b */ /* 0x001fd00000000816 */
[----:B------:R-:W-:-:S08]  /*9fa0*/  DFMA R66, R66, R66, R66 ;  /* 0x000000424242722b */ /* 0x000fd00000000042 */
[----:B------:R-:W-:-:S08]  /*9fb0*/  DFMA R26, R26, R66, R26 ;  /* 0x000000421a1a722b */ /* 0x000fd0000000001a */
[----:B------:R-:W-:-:S08]  /*9fc0*/  DFMA R72, R26, -R22, 1 ;  /* 0x3ff000001a48742b */ /* 0x000fd00000000816 */
[----:B------:R-:W-:-:S08]  /*9fd0*/  DFMA R72, R26, R72, R26 ;  /* 0x000000481a48722b */ /* 0x000fd0000000001a */
[----:B------:R-:W-:-:S08]  /*9fe0*/  DMUL R26, R72, R70 ;  /* 0x00000046481a7228 */ /* 0x000fd00000000000 */
[----:B------:R-:W-:-:S08]  /*9ff0*/  DFMA R66, R26, -R22, R70 ;  /* 0x800000161a42722b */ /* 0x000fd00000000046 */
[----:B------:R-:W-:Y:S01]  /*a000*/  DFMA R66, R72, R66, R26 ;  /* 0x000000424842722b */ /* 0x000fe2000000001a */
[----:B------:R-:W-:Y:S01]  /*a010*/  IMAD.MOV.U32 R26, RZ, RZ, R7 ;  /* 0x000000ffff1a7224 */ /* 0x000fe200078e0007 */
[----:B------:R-:W-:-:S05]  /*a020*/  @!P5 LOP3.LUT R26, R71, 0x7ff00000, RZ, 0xc0, !PT ;  /* 0x7ff00000471ad812 */ /* 0x000fca00078ec0ff */
[----:B------:R-:W-:-:S05]  /*a030*/  VIADD R9, R26, 0xffffffff ;  /* 0xffffffff1a097836 */ /* 0x000fca0000000000 */
[----:B------:R-:W-:Y:S02]  /*a040*/  ISETP.GT.U32.AND P5, PT, R9, 0x7feffffe, PT ;  /* 0x7feffffe0900780c */ /* 0x000fe40003fa4070 */
[----:B------:R-:W-:-:S04]  /*a050*/  IADD3 R9, PT, PT, R5, -0x1, RZ ;  /* 0xffffffff05097810 */ /* 0x000fc80007ffe0ff */
[----:B------:R-:W-:-:S13]  /*a060*/  ISETP.GT.U32.OR P5, PT, R9, 0x7feffffe, P5 ;  /* 0x7feffffe0900780c */ /* 0x000fda0002fa4470 */
[----:B------:R-:W-:Y:S05]  /*a070*/  @P5 BRA `(.L_x_82) ;  /* 0x00000000006c5947 */ /* 0x000fea0003800000 */
[----:B------:R-:W-:-:S04]  /*a080*/  LOP3.LUT R26, R25, 0x7ff00000, RZ, 0xc0, !PT ;  /* 0x7ff00000191a7812 */ /* 0x000fc800078ec0ff */
[CC--:B------:R-:W-:Y:S02]  /*a090*/  ISETP.GE.U32.AND P5, PT, R7.reuse, R26.reuse, PT ;  /* 0x0000001a0700720c */ /* 0x0c0fe40003fa6070 */
[----:B------:R-:W-:Y:S01]  /*a0a0*/  VIADDMNMX R5, R7, -R26, 0xb9600000, !PT ;  /* 0xb960000007057446 */ /* 0x000fe2000780091a */
[----:B------:R-:W-:Y:S01]  /*a0b0*/  IMAD.MOV.U32 R26, RZ, RZ, RZ ;  /* 0x000000ffff1a7224 */ /* 0x000fe200078e00ff */
[----:B------:R-:W-:Y:S02]  /*a0c0*/  SEL R8, R8, 0x63400000, !P5 ;  /* 0x6340000008087807 */ /* 0x000fe40006800000 */
[----:B------:R-:W-:-:S05]  /*a0d0*/  VIMNMX R5, PT, PT, R5, 0x46a00000, PT ;  /* 0x46a0000005057848 */ /* 0x000fca0003fe0100 */
[----:B------:R-:W-:-:S04]  /*a0e0*/  IMAD.IADD R5, R5, 0x1, -R8 ;  /* 0x0000000105057824 */ /* 0x000fc800078e0a08 */
[----:B------:R-:W-:-:S06]  /*a0f0*/  VIADD R27, R5, 0x7fe00000 ;  /* 0x7fe00000051b7836 */ /* 0x000fcc0000000000 */
[----:B------:R-:W-:-:S10]  /*a100*/  DMUL R8, R66, R26 ;  /* 0x0000001a42087228 */ /* 0x000fd40000000000 */
[----:B------:R-:W-:-:S13]  /*a110*/  FSETP.GTU.AND P5, PT, |R9|, 1.469367938527859385e-39, PT ;  /* 0x001000000900780b */ /* 0x000fda0003fac200 */
[----:B------:R-:W-:Y:S05]  /*a120*/  @P5 BRA `(.L_x_83) ;  /* 0x0000000000a05947 */ /* 0x000fea0003800000 */
[----:B------:R-:W-:Y:S01]  /*a130*/  DFMA R22, R66, -R22, R70 ;  /* 0x800000164216722b */ /* 0x000fe20000000046 */
[----:B------:R-:W-:-:S09]  /*a140*/  IMAD.MOV.U32 R26, RZ, RZ, RZ ;  /* 0x000000ffff1a7224 */ /* 0x000fd200078e00ff */
[C---:B------:R-:W-:Y:S02]  /*a150*/  FSETP.NEU.AND P5, PT, R23.reuse, RZ, PT ;  /* 0x000000ff1700720b */ /* 0x040fe40003fad000 */
[----:B------:R-:W-:-:S04]  /*a160*/  LOP3.LUT R24, R23, 0x80000000, R25, 0x48, !PT ;  /* 0x8000000017187812 */ /* 0x000fc800078e4819 */
[----:B------:R-:W-:-:S07]  /*a170*/  LOP3.LUT R27, R24, R27, RZ, 0xfc, !PT ;  /* 0x0000001b181b7212 */ /* 0x000fce00078efcff */
[----:B------:R-:W-:Y:S05]  /*a180*/  @!P5 BRA `(.L_x_83) ;  /* 0x000000000088d947 */ /* 0x000fea0003800000 */
[----:B------:R-:W-:Y:S01]  /*a190*/  IMAD.MOV R23, RZ, RZ, -R5 ;  /* 0x000000ffff177224 */ /* 0x000fe200078e0a05 */
[----:B------:R-:W-:Y:S01]  /*a1a0*/  IADD3 R5, PT, PT, -R5, -0x43300000, RZ ;  /* 0xbcd0000005057810 */ /* 0x000fe20007ffe1ff */
[----:B------:R-:W-:-:S06]  /*a1b0*/  IMAD.MOV.U32 R22, RZ, RZ, RZ ;  /* 0x000000ffff167224 */ /* 0x000fcc00078e00ff */
[----:B------:R-:W-:Y:S02]  /*a1c0*/  DFMA R22, R8, -R22, R66 ;  /* 0x800000160816722b */ /* 0x000fe40000000042 */
[----:B------:R-:W-:-:S08]  /*a1d0*/  DMUL.RP R66, R66, R26 ;  /* 0x0000001a42427228 */ /* 0x000fd00000008000 */
[----:B------:R-:W-:Y:S02]  /*a1e0*/  FSETP.NEU.AND P5, PT, |R23|, R5, PT ;  /* 0x000000051700720b */ /* 0x000fe40003fad200 */
[----:B------:R-:W-:Y:S02]  /*a1f0*/  LOP3.LUT R24, R67, R24, RZ, 0x3c, !PT ;  /* 0x0000001843187212 */ /* 0x000fe400078e3cff */
[----:B------:R-:W-:Y:S02]  /*a200*/  FSEL R8, R66, R8, !P5 ;  /* 0x0000000842087208 */ /* 0x000fe40006800000 */
[----:B------:R-:W-:Y:S01]  /*a210*/  FSEL R9, R24, R9, !P5 ;  /* 0x0000000918097208 */ /* 0x000fe20006800000 */
[----:B------:R-:W-:Y:S06]  /*a220*/  BRA `(.L_x_83) ;  /* 0x0000000000607947 */ /* 0x000fec0003800000 */
.L_x_82:
[----:B------:R-:W-:-:S14]  /*a230*/  DSETP.NAN.AND P5, PT, R68, R68, PT ;  /* 0x000000444400722a */ /* 0x000fdc0003fa8000 */
[----:B------:R-:W-:Y:S05]  /*a240*/  @P5 BRA `(.L_x_84) ;  /* 0x00000000004c5947 */ /* 0x000fea0003800000 */
[----:B------:R-:W-:-:S14]  /*a250*/  DSETP.NAN.AND P5, PT, R24, R24, PT ;  /* 0x000000181800722a */ /* 0x000fdc0003fa8000 */
[----:B------:R-:W-:Y:S05]  /*a260*/  @P5 BRA `(.L_x_85) ;  /* 0x0000000000345947 */ /* 0x000fea0003800000 */
[----:B------:R-:W-:Y:S01]  /*a270*/  ISETP.NE.AND P5, PT, R26, R5, PT ;  /* 0x000000051a00720c */ /* 0x000fe20003fa5270 */
[----:B------:R-:W-:Y:S01]  /*a280*/  IMAD.MOV.U32 R8, RZ, RZ, 0x0 ;  /* 0x00000000ff087424 */ /* 0x000fe200078e00ff */
[----:B------:R-:W-:-:S11]  /*a290*/  MOV R9, 0xfff80000 ;  /* 0xfff8000000097802 */ /* 0x000fd60000000f00 */
[----:B------:R-:W-:Y:S05]  /*a2a0*/  @!P5 BRA `(.L_x_83) ;  /* 0x000000000040d947 */ /* 0x000fea0003800000 */
[----:B------:R-:W-:Y:S02]  /*a2b0*/  ISETP.NE.AND P5, PT, R26, 0x7ff00000, PT ;  /* 0x7ff000001a00780c */ /* 0x000fe40003fa5270 */
[----:B------:R-:W-:Y:S02]  /*a2c0*/  LOP3.LUT R25, R69, 0x80000000, R25, 0x48, !PT ;  /* 0x8000000045197812 */ /* 0x000fe400078e4819 */
[----:B------:R-:W-:-:S13]  /*a2d0*/  ISETP.EQ.OR P5, PT, R5, RZ, !P5 ;  /* 0x000000ff0500720c */ /* 0x000fda0006fa2670 */
[----:B------:R-:W-:Y:S01]  /*a2e0*/  @P5 LOP3.LUT R5, R25, 0x7ff00000, RZ, 0xfc, !PT ;  /* 0x7ff0000019055812 */ /* 0x000fe200078efcff */
[----:B------:R-:W-:Y:S02]  /*a2f0*/  @!P5 IMAD.MOV.U32 R8, RZ, RZ, RZ ;  /* 0x000000ffff08d224 */ /* 0x000fe400078e00ff */
[----:B------:R-:W-:Y:S02]  /*a300*/  @!P5 IMAD.MOV.U32 R9, RZ, RZ, R25 ;  /* 0x000000ffff09d224 */ /* 0x000fe400078e0019 */
[----:B------:R-:W-:Y:S02]  /*a310*/  @P5 IMAD.MOV.U32 R8, RZ, RZ, RZ ;  /* 0x000000ffff085224 */ /* 0x000fe400078e00ff */
[----:B------:R-:W-:Y:S01]  /*a320*/  @P5 IMAD.MOV.U32 R9, RZ, RZ, R5 ;  /* 0x000000ffff095224 */ /* 0x000fe200078e0005 */
[----:B------:R-:W-:Y:S06]  /*a330*/  BRA `(.L_x_83) ;  /* 0x00000000001c7947 */ /* 0x000fec0003800000 */
.L_x_85:
[----:B------:R-:W-:Y:S01]  /*a340*/  LOP3.LUT R5, R25, 0x80000, RZ, 0xfc, !PT ;  /* 0x0008000019057812 */ /* 0x000fe200078efcff */
[----:B------:R-:W-:-:S04]  /*a350*/  IMAD.MOV.U32 R8, RZ, RZ, R24 ;  /* 0x000000ffff087224 */ /* 0x000fc800078e0018 */
[----:B------:R-:W-:Y:S01]  /*a360*/  IMAD.MOV.U32 R9, RZ, RZ, R5 ;  /* 0x000000ffff097224 */ /* 0x000fe200078e0005 */
[----:B------:R-:W-:Y:S06]  /*a370*/  BRA `(.L_x_83) ;  /* 0x00000000000c7947 */ /* 0x000fec0003800000 */
.L_x_84:
[----:B------:R-:W-:Y:S01]  /*a380*/  LOP3.LUT R5, R69, 0x80000, RZ, 0xfc, !PT ;  /* 0x0008000045057812 */ /* 0x000fe200078efcff */
[----:B------:R-:W-:-:S03]  /*a390*/  IMAD.MOV.U32 R8, RZ, RZ, R68 ;  /* 0x000000ffff087224 */ /* 0x000fc600078e0044 */
[----:B------:R-:W-:-:S07]  /*a3a0*/  MOV R9, R5 ;  /* 0x0000000500097202 */ /* 0x000fce0000000f00 */
.L_x_83:
[----:B------:R-:W-:Y:S05]  /*a3b0*/  BSYNC.RECONVERGENT B1 ;  /* 0x0000000000017941 */ /* 0x000fea0003800200 */
.L_x_81:
[----:B------:R-:W-:Y:S02]  /*a3c0*/  IMAD.MOV.U32 R7, RZ, RZ, 0x0 ;  /* 0x00000000ff077424 */ /* 0x000fe400078e00ff */
[----:B------:R-:W-:Y:S02]  /*a3d0*/  IMAD.MOV.U32 R5, RZ, RZ, R9 ;  /* 0x000000ffff057224 */ /* 0x000fe400078e0009 */
[----:B------:R-:W-:Y:S05]  /*a3e0*/  RET.REL.NODEC R6 `(_Z20kernel_loglikelihoodiPddddddddS_) ;  /* 0xffffff5c06047950 */ /* 0x000fea0003c3ffff */
        .weak           $__internal_1_$__cuda_sm20_dsqrt_rn_f64_mediumpath_v1
        .type           $__internal_1_$__cuda_sm20_dsqrt_rn_f64_mediumpath_v1,@function
        .size           $__internal_1_$__cuda_sm20_dsqrt_rn_f64_mediumpath_v1,($_Z20kernel_loglikelihoodiPddddddddS_$__internal_accurate_pow - $__internal_1_$__cuda_sm20_dsqrt_rn_f64_mediumpath_v1)
$__internal_1_$__cuda_sm20_dsqrt_rn_f64_mediumpath_v1:
[----:B------:R-:W-:Y:S01]  /*a3f0*/  ISETP.GE.U32.AND P0, PT, R21, -0x3400000, PT ;  /* 0xfcc000001500780c */ /* 0x000fe20003f06070 */
[----:B------:R-:W-:Y:S02]  /*a400*/  IMAD.MOV.U32 R7, RZ, RZ, R5 ;  /* 0x000000ffff077224 */ /* 0x000fe400078e0005 */
[----:B------:R-:W-:-:S10]  /*a410*/  IMAD.MOV.U32 R21, RZ, RZ, R9 ;  /* 0x000000ffff157224 */ /* 0x000fd400078e0009 */
[----:B------:R-:W-:Y:S05]  /*a420*/  @!P0 BRA `(.L_x_86) ;  /* 0x0000000000208947 */ /* 0x000fea0003800000 */
[----:B------:R-:W-:-:S10]  /*a430*/  DFMA.RM R20, R22, R20, R16 ;  /* 0x000000141614722b */ /* 0x000fd40000004010 */
[----:B------:R-:W-:-:S05]  /*a440*/  IADD3 R16, P0, PT, R20, 0x1, RZ ;  /* 0x0000000114107810 */ /* 0x000fca0007f1e0ff */
[----:B------:R-:W-:-:S06]  /*a450*/  IMAD.X R17, RZ, RZ, R21, P0 ;  /* 0x000000ffff117224 */ /* 0x000fcc00000e0615 */
[----:B------:R-:W-:-:S08]  /*a460*/  DFMA.RP R6, -R20, R16, R6 ;  /* 0x000000101406722b */ /* 0x000fd00000008106 */
[----:B------:R-:W-:-:S06]  /*a470*/  DSETP.GT.AND P0, PT, R6, RZ, PT ;  /* 0x000000ff0600722a */ /* 0x000fcc0003f04000 */
[----:B------:R-:W-:Y:S02]  /*a480*/  FSEL R16, R16, R20, P0 ;  /* 0x0000001410107208 */ /* 0x000fe40000000000 */
[----:B------:R-:W-:Y:S01]  /*a490*/  FSEL R17, R17, R21, P0 ;  /* 0x0000001511117208 */ /* 0x000fe20000000000 */
[----:B------:R-:W-:Y:S06]  /*a4a0*/  BRA `(.L_x_87) ;  /* 0x0000000000647947 */ /* 0x000fec0003800000 */
.L_x_86:
[----:B------:R-:W-:-:S14]  /*a4b0*/  DSETP.NE.AND P0, PT, R6, RZ, PT ;  /* 0x000000ff0600722a */ /* 0x000fdc0003f05000 */
[----:B------:R-:W-:Y:S05]  /*a4c0*/  @!P0 BRA `(.L_x_88) ;  /* 0x0000000000588947 */ /* 0x000fea0003800000 */
[----:B------:R-:W-:-:S13]  /*a4d0*/  ISETP.GE.AND P0, PT, R7, RZ, PT ;  /* 0x000000ff0700720c */ /* 0x000fda0003f06270 */
[----:B------:R-:W-:Y:S02]  /*a4e0*/  @!P0 IMAD.MOV.U32 R16, RZ, RZ, 0x0 ;  /* 0x00000000ff108424 */ /* 0x000fe400078e00ff */
[----:B------:R-:W-:Y:S01]  /*a4f0*/  @!P0 IMAD.MOV.U32 R17, RZ, RZ, -0x80000 ;  /* 0xfff80000ff118424 */ /* 0x000fe200078e00ff */
[----:B------:R-:W-:Y:S06]  /*a500*/  @!P0 BRA `(.L_x_87) ;  /* 0x00000000004c8947 */ /* 0x000fec0003800000 */
[----:B------:R-:W-:-:S13]  /*a510*/  ISETP.GT.AND P0, PT, R7, 0x7fefffff, PT ;  /* 0x7fefffff0700780c */ /* 0x000fda0003f04270 */
[----:B------:R-:W-:Y:S05]  /*a520*/  @P0 BRA `(.L_x_88) ;  /* 0x0000000000400947 */ /* 0x000fea0003800000 */
[----:B------:R-:W-:Y:S01]  /*a530*/  DMUL R6, R6, 8.11296384146066816958e+31 ;  /* 0x4690000006067828 */ /* 0x000fe20000000000 */
[----:B------:R-:W-:Y:S01]  /*a540*/  MOV R16, RZ ;  /* 0x000000ff00107202 */ /* 0x000fe20000000f00 */
[----:B------:R-:W-:Y:S02]  /*a550*/  IMAD.MOV.U32 R22, RZ, RZ, 0x0 ;  /* 0x00000000ff167424 */ /* 0x000fe400078e00ff */
[----:B------:R-:W-:Y:S02]  /*a560*/  IMAD.MOV.U32 R23, RZ, RZ, 0x3fd80000 ;  /* 0x3fd80000ff177424 */ /* 0x000fe400078e00ff */
[----:B------:R-:W0:Y:S02]  /*a570*/  MUFU.RSQ64H R17, R7 ;  /* 0x0000000700117308 */ /* 0x000e240000001c00 */
[----:B0-----:R-:W-:-:S08]  /*a580*/  DMUL R20, R16, R16 ;  /* 0x0000001010147228 */ /* 0x001fd00000000000 */
[----:B------:R-:W-:-:S08]  /*a590*/  DFMA R20, R6, -R20, 1 ;  /* 0x3ff000000614742b */ /* 0x000fd00000000814 */
[----:B------:R-:W-:Y:S02]  /*a5a0*/  DFMA R22, R20, R22, 0.5 ;  /* 0x3fe000001416742b */ /* 0x000fe40000000016 */
[----:B------:R-:W-:-:S08]  /*a5b0*/  DMUL R20, R16, R20 ;  /* 0x0000001410147228 */ /* 0x000fd00000000000 */
[----:B------:R-:W-:-:S08]  /*a5c0*/  DFMA R20, R22, R20, R16 ;  /* 0x000000141614722b */ /* 0x000fd00000000010 */
[----:B------:R-:W-:Y:S02]  /*a5d0*/  DMUL R16, R6, R20 ;  /* 0x0000001406107228 */ /* 0x000fe40000000000 */
[----:B------:R-:W-:-:S06]  /*a5e0*/  VIADD R21, R21, 0xfff00000 ;  /* 0xfff0000015157836 */ /* 0x000fcc0000000000 */
[----:B------:R-:W-:-:S08]  /*a5f0*/  DFMA R22, R16, -R16, R6 ;  /* 0x800000101016722b */ /* 0x000fd00000000006 */
[----:B------:R-:W-:-:S10]  /*a600*/  DFMA R16, R20, R22, R16 ;  /* 0x000000161410722b */ /* 0x000fd40000000010 */
[----:B------:R-:W-:Y:S01]  /*a610*/  VIADD R17, R17, 0xfcb00000 ;  /* 0xfcb0000011117836 */ /* 0x000fe20000000000 */
[----:B------:R-:W-:Y:S06]  /*a620*/  BRA `(.L_x_87) ;  /* 0x0000000000047947 */ /* 0x000fec0003800000 */
.L_x_88:
[----:B------:R-:W-:-:S11]  /*a630*/  DADD R16, R6, R6 ;  /* 0x0000000006107229 */ /* 0x000fd60000000006 */
.L_x_87:
[----:B------:R-:W-:-:S04]  /*a640*/  IMAD.MOV.U32 R9, RZ, RZ, 0x0 ;  /* 0x00000000ff097424 */ /* 0x000fc800078e00ff */
[----:B------:R-:W-:Y:S05]  /*a650*/  RET.REL.NODEC R8 `(_Z20kernel_loglikelihoodiPddddddddS_) ;  /* 0xffffff5808687950 */ /* 0x000fea0003c3ffff */
        .type           $_Z20kernel_loglikelihoodiPddddddddS_$__internal_accurate_pow,@function
        .size           $_Z20kernel_loglikelihoodiPddddddddS_$__internal_accurate_pow,(.L_x_93 - $_Z20kernel_loglikelihoodiPddddddddS_$__internal_accurate_pow)
$_Z20kernel_loglikelihoodiPddddddddS_$__internal_accurate_pow:
[----:B------:R-:W-:Y:S01]  /*a660*/  ISETP.GT.U32.AND P0, PT, R5, 0xfffff, PT ;  /* 0x000fffff0500780c */ /* 0x000fe20003f04070 */
[--C-:B------:R-:W-:Y:S01]  /*a670*/  IMAD.MOV.U32 R9, RZ, RZ, R5.reuse ;  /* 0x000000ffff097224 */ /* 0x100fe200078e0005 */
[----:B------:R-:W-:Y:S01]  /*a680*/  UMOV UR24, 0x7d2cafe2 ;  /* 0x7d2cafe200187882 */ /* 0x000fe20000000000 */
[--C-:B------:R-:W-:Y:S01]  /*a690*/  IMAD.MOV.U32 R7, RZ, RZ, R5.reuse ;  /* 0x000000ffff077224 */ /* 0x100fe200078e0005 */
[----:B------:R-:W-:Y:S01]  /*a6a0*/  UMOV UR25, 0x3eb0f5ff ;  /* 0x3eb0f5ff00197882 */ /* 0x000fe20000000000 */
[----:B------:R-:W-:Y:S01]  /*a6b0*/  IMAD.MOV.U32 R22, RZ, RZ, RZ ;  /* 0x000000ffff167224 */ /* 0x000fe200078e00ff */
[----:B------:R-:W-:Y:S01]  /*a6c0*/  SHF.R.U32.HI R5, RZ, 0x14, R5 ;  /* 0x00000014ff057819 */ /* 0x000fe20000011605 */
[----:B------:R-:W-:Y:S01]  /*a6d0*/  UMOV UR26, 0x3b39803f ;  /* 0x3b39803f001a7882 */ /* 0x000fe20000000000 */
[----:B------:R-:W-:-:S05]  /*a6e0*/  UMOV UR27, 0x3c7abc9e ;  /* 0x3c7abc9e001b7882 */ /* 0x000fca0000000000 */
[----:B------:R-:W-:-:S10]  /*a6f0*/  @!P0 DMUL R20, R8, 1.80143985094819840000e+16 ;  /* 0x4350000008148828 */ /* 0x000fd40000000000 */
[----:B------:R-:W-:Y:S01]  /*a700*/  @!P0 MOV R7, R21 ;  /* 0x0000001500078202 */ /* 0x000fe20000000f00 */
[----:B------:R-:W-:Y:S01]  /*a710*/  @!P0 IMAD.MOV.U32 R8, RZ, RZ, R20 ;  /* 0x000000ffff088224 */ /* 0x000fe200078e0014 */
[----:B------:R-:W-:Y:S02]  /*a720*/  @!P0 LEA.HI R5, R21, 0xffffffca, RZ, 0xc ;  /* 0xffffffca15058811 */ /* 0x000fe400078f60ff */
[----:B------:R-:W-:-:S04]  /*a730*/  LOP3.LUT R7, R7, 0x800fffff, RZ, 0xc0, !PT ;  /* 0x800fffff07077812 */ /* 0x000fc800078ec0ff */
[----:B------:R-:W-:-:S04]  /*a740*/  LOP3.LUT R7, R7, 0x3ff00000, RZ, 0xfc, !PT ;  /* 0x3ff0000007077812 */ /* 0x000fc800078efcff */
[----:B------:R-:W-:Y:S01]  /*a750*/  ISETP.GE.U32.AND P1, PT, R7, 0x3ff6a09f, PT ;  /* 0x3ff6a09f0700780c */ /* 0x000fe20003f26070 */
[----:B------:R-:W-:-:S12]  /*a760*/  IMAD.MOV.U32 R9, RZ, RZ, R7 ;  /* 0x000000ffff097224 */ /* 0x000fd800078e0007 */
[----:B------:R-:W-:-:S04]  /*a770*/  @P1 VIADD R7, R9, 0xfff00000 ;  /* 0xfff0000009071836 */ /* 0x000fc80000000000 */
[----:B------:R-:W-:Y:S02]  /*a780*/  @P1 IMAD.MOV.U32 R9, RZ, RZ, R7 ;  /* 0x000000ffff091224 */ /* 0x000fe400078e0007 */
[C---:B------:R-:W-:Y:S02]  /*a790*/  VIADD R7, R5.reuse, 0xfffffc01 ;  /* 0xfffffc0105077836 */ /* 0x040fe40000000000 */
[----:B------:R-:W-:Y:S02]  /*a7a0*/  @P1 VIADD R7, R5, 0xfffffc02 ;  /* 0xfffffc0205071836 */ /* 0x000fe40000000000 */
[C---:B------:R-:W-:Y:S02]  /*a7b0*/  DADD R66, R8.reuse, 1 ;  /* 0x3ff0000008427429 */ /* 0x040fe40000000000 */
[----:B------:R-:W-:-:S04]  /*a7c0*/  DADD R26, R8, -1 ;  /* 0xbff00000081a7429 */ /* 0x000fc80000000000 */
[----:B------:R-:W0:Y:S02]  /*a7d0*/  MUFU.RCP64H R23, R67 ;  /* 0x0000004300177308 */ /* 0x000e240000001800 */
[----:B0-----:R-:W-:-:S08]  /*a7e0*/  DFMA R24, -R66, R22, 1 ;  /* 0x3ff000004218742b */ /* 0x001fd00000000116 */
[----:B------:R-:W-:-:S08]  /*a7f0*/  DFMA R24, R24, R24, R24 ;  /* 0x000000181818722b */ /* 0x000fd00000000018 */
[----:B------:R-:W-:Y:S01]  /*a800*/  DFMA R24, R22, R24, R22 ;  /* 0x000000181618722b */ /* 0x000fe20000000016 */
[----:B------:R-:W-:Y:S02]  /*a810*/  IMAD.MOV.U32 R22, RZ, RZ, 0x41ad3b5a ;  /* 0x41ad3b5aff167424 */ /* 0x000fe400078e00ff */
[----:B------:R-:W-:-:S05]  /*a820*/  IMAD.MOV.U32 R23, RZ, RZ, 0x3ed0f5d2 ;  /* 0x3ed0f5d2ff177424 */ /* 0x000fca00078e00ff */
[----:B------:R-:W-:-:S08]  /*a830*/  DMUL R8, R26, R24 ;  /* 0x000000181a087228 */ /* 0x000fd00000000000 */
[----:B------:R-:W-:-:S08]  /*a840*/  DFMA R8, R26, R24, R8 ;  /* 0x000000181a08722b */ /* 0x000fd00000000008 */
[-C--:B------:R-:W-:Y:S02]  /*a850*/  DMUL R68, R8, R8.reuse ;  /* 0x0000000808447228 */ /* 0x080fe40000000000 */
[----:B------:R-:W-:Y:S02]  /*a860*/  DADD R20, R26, -R8 ;  /* 0x000000001a147229 */ /* 0x000fe40000000808 */
[----:B------:R-:W-:-:S04]  /*a870*/  DMUL R66, R8, R8 ;  /* 0x0000000808427228 */ /* 0x000fc80000000000 */
[----:B------:R-:W-:Y:S01]  /*a880*/  DFMA R22, R68, UR24, R22 ;  /* 0x0000001844167c2b */ /* 0x000fe20008000016 */
[----:B------:R-:W-:Y:S01]  /*a890*/  UMOV UR24, 0x75488a3f ;  /* 0x75488a3f00187882 */ /* 0x000fe20000000000 */
[----:B------:R-:W-:Y:S01]  /*a8a0*/  UMOV UR25, 0x3ef3b20a ;  /* 0x3ef3b20a00197882 */ /* 0x000fe20000000000 */
[----:B------:R-:W-:-:S05]  /*a8b0*/  DADD R20, R20, R20 ;  /* 0x0000000014147229 */ /* 0x000fca0000000014 */
[----:B------:R-:W-:Y:S01]  /*a8c0*/  DFMA R22, R68, R22, UR24 ;  /* 0x0000001844167e2b */ /* 0x000fe20008000016 */
[----:B------:R-:W-:Y:S01]  /*a8d0*/  UMOV UR24, 0xe4faecd5 ;  /* 0xe4faecd500187882 */ /* 0x000fe20000000000 */
[----:B------:R-:W-:Y:S01]  /*a8e0*/  UMOV UR25, 0x3f1745cd ;  /* 0x3f1745cd00197882 */ /* 0x000fe20000000000 */
[----:B------:R-:W-:-:S05]  /*a8f0*/  DFMA R20, R26, -R8, R20 ;  /* 0x800000081a14722b */ /* 0x000fca0000000014 */
[----:B------:R-:W-:Y:S01]  /*a900*/  DFMA R22, R68, R22, UR24 ;  /* 0x0000001844167e2b */ /* 0x000fe20008000016 */
[----:B------:R-:W-:Y:S01]  /*a910*/  UMOV UR24, 0x258a578b ;  /* 0x258a578b00187882 */ /* 0x000fe20000000000 */
[----:B------:R-:W-:Y:S01]  /*a920*/  UMOV UR25, 0x3f3c71c7 ;  /* 0x3f3c71c700197882 */ /* 0x000fe20000000000 */
[----:B------:R-:W-:-:S05]  /*a930*/  DMUL R20, R24, R20 ;  /* 0x0000001418147228 */ /* 0x000fca0000000000 */
[----:B------:R-:W-:Y:S01]  /*a940*/  DFMA R22, R68, R22, UR24 ;  /* 0x0000001844167e2b */ /* 0x000fe20008000016 */
[----:B------:R-:W-:Y:S01]  /*a950*/  UMOV UR24, 0x9242b910 ;  /* 0x9242b91000187882 */ /* 0x000fe20000000000 */
[----:B------:R-:W-:-:S03]  /*a960*/  UMOV UR25, 0x3f624924 ;  /* 0x3f62492400197882 */ /* 0x000fc60000000000 */
[----:B------:R-:W-:Y:S01]  /*a970*/  IADD3 R27, PT, PT, R21, 0x100000, RZ ;  /* 0x00100000151b7810 */ /* 0x000fe20007ffe0ff */
[----:B------:R-:W-:Y:S02]  /*a980*/  IMAD.MOV.U32 R26, RZ, RZ, R20 ;  /* 0x000000ffff1a7224 */ /* 0x000fe400078e0014 */
[----:B------:R-:W-:Y:S01]  /*a990*/  DFMA R22, R68, R22, UR24 ;  /* 0x0000001844167e2b */ /* 0x000fe20008000016 */
[----:B------:R-:W-:Y:S01]  /*a9a0*/  UMOV UR24, 0x99999dfb ;  /* 0x99999dfb00187882 */ /* 0x000fe20000000000 */
[----:B------:R-:W-:-:S06]  /*a9b0*/  UMOV UR25, 0x3f899999 ;  /* 0x3f89999900197882 */ /* 0x000fcc0000000000 */
[----:B------:R-:W-:Y:S01]  /*a9c0*/  DFMA R22, R68, R22, UR24 ;  /* 0x0000001844167e2b */ /* 0x000fe20008000016 */
[----:B------:R-:W-:Y:S01]  /*a9d0*/  UMOV UR24, 0x55555555 ;  /* 0x5555555500187882 */ /* 0x000fe20000000000 */
[----:B------:R-:W-:-:S06]  /*a9e0*/  UMOV UR25, 0x3fb55555 ;  /* 0x3fb5555500197882 */ /* 0x000fcc0000000000 */
[----:B------:R-:W-:-:S08]  /*a9f0*/  DFMA R70, R68, R22, UR24 ;  /* 0x0000001844467e2b */ /* 0x000fd00008000016 */
[----:B------:R-:W-:Y:S01]  /*aa00*/  DADD R24, -R70, UR24 ;  /* 0x0000001846187e29 */ /* 0x000fe20008000100 */
[----:B------:R-:W-:Y:S01]  /*aa10*/  UMOV UR24, 0xb9e7b0 ;  /* 0x00b9e7b000187882 */ /* 0x000fe20000000000 */
[----:B------:R-:W-:-:S06]  /*aa20*/  UMOV UR25, 0x3c46a4cb ;  /* 0x3c46a4cb00197882 */ /* 0x000fcc0000000000 */
[----:B------:R-:W-:Y:S02]  /*aa30*/  DFMA R68, R68, R22, R24 ;  /* 0x000000164444722b */ /* 0x000fe40000000018 */
[C---:B------:R-:W-:Y:S02]  /*aa40*/  DFMA R22, R8.reuse, R8, -R66 ;  /* 0x000000080816722b */ /* 0x040fe40000000842 */
[----:B------:R-:W-:-:S04]  /*aa50*/  DMUL R24, R8, R66 ;  /* 0x0000004208187228 */ /* 0x000fc80000000000 */
[----:B------:R-:W-:Y:S01]  /*aa60*/  DADD R68, R68, -UR24 ;  /* 0x8000001844447e29 */ /* 0x000fe20008000000 */
[----:B------:R-:W-:Y:S01]  /*aa70*/  UMOV UR24, 0x80000000 ;  /* 0x8000000000187882 */ /* 0x000fe20000000000 */
[C---:B------:R-:W-:Y:S01]  /*aa80*/  DFMA R26, R8.reuse, R26, R22 ;  /* 0x0000001a081a722b */ /* 0x040fe20000000016 */
[----:B------:R-:W-:Y:S01]  /*aa90*/  UMOV UR25, 0x43300000 ;  /* 0x4330000000197882 */ /* 0x000fe20000000000 */
[----:B------:R-:W-:-:S08]  /*aaa0*/  DFMA R22, R8, R66, -R24 ;  /* 0x000000420816722b */ /* 0x000fd00000000818 */
[----:B------:R-:W-:-:S08]  /*aab0*/  DFMA R22, R20, R66, R22 ;  /* 0x000000421416722b */ /* 0x000fd00000000016 */
[----:B------:R-:W-:Y:S02]  /*aac0*/  DFMA R22, R8, R26, R22 ;  /* 0x0000001a0816722b */ /* 0x000fe40000000016 */
[----:B------:R-:W-:-:S08]  /*aad0*/  DADD R26, R70, R68 ;  /* 0x00000000461a7229 */ /* 0x000fd00000000044 */
[----:B------:R-:W-:-:S08]  /*aae0*/  DADD R70, R70, -R26 ;  /* 0x0000000046467229 */ /* 0x000fd0000000081a */
[----:B------:R-:W-:Y:S02]  /*aaf0*/  DADD R70, R68, R70 ;  /* 0x0000000044467229 */ /* 0x000fe40000000046 */
[----:B------:R-:W-:-:S08]  /*ab00*/  DMUL R68, R26, R24 ;  /* 0x000000181a447228 */ /* 0x000fd00000000000 */
[----:B------:R-:W-:-:S08]  /*ab10*/  DFMA R66, R26, R24, -R68 ;  /* 0x000000181a42722b */ /* 0x000fd00000000844 */
[----:B------:R-:W-:-:S08]  /*ab20*/  DFMA R22, R26, R22, R66 ;  /* 0x000000161a16722b */ /* 0x000fd00000000042 */
[----:B------:R-:W-:-:S08]  /*ab30*/  DFMA R70, R70, R24, R22 ;  /* 0x000000184646722b */ /* 0x000fd00000000016 */
[----:B------:R-:W-:-:S08]  /*ab40*/  DADD R24, R68, R70 ;  /* 0x0000000044187229 */ /* 0x000fd00000000046 */
[--C-:B------:R-:W-:Y:S02]  /*ab50*/  DADD R22, R8, R24.reuse ;  /* 0x0000000008167229 */ /* 0x100fe40000000018 */
[----:B------:R-:W-:-:S06]  /*ab60*/  DADD R68, R68, -R24 ;  /* 0x0000000044447229 */ /* 0x000fcc0000000818 */
[----:B------:R-:W-:Y:S02]  /*ab70*/  DADD R8, R8, -R22 ;  /* 0x0000000008087229 */ /* 0x000fe40000000816 */
[----:B------:R-:W-:-:S06]  /*ab80*/  DADD R68, R70, R68 ;  /* 0x0000000046447229 */ /* 0x000fcc0000000044 */
[----:B------:R-:W-:-:S08]  /*ab90*/  DADD R8, R24, R8 ;  /* 0x0000000018087229 */ /* 0x000fd00000000008 */
[----:B------:R-:W-:Y:S01]  /*aba0*/  DADD R68, R68, R8 ;  /* 0x0000000044447229 */ /* 0x000fe20000000008 */
[----:B------:R-:W-:Y:S01]  /*abb0*/  LOP3.LUT R8, R7, 0x80000000, RZ, 0x3c, !PT ;  /* 0x8000000007087812 */ /* 0x000fe200078e3cff */
[----:B------:R-:W-:-:S06]  /*abc0*/  IMAD.MOV.U32 R9, RZ, RZ, 0x43300000 ;  /* 0x43300000ff097424 */ /* 0x000fcc00078e00ff */
[----:B------:R-:W-:Y:S02]  /*abd0*/  DADD R20, R20, R68 ;  /* 0x0000000014147229 */ /* 0x000fe40000000044 */
[----:B------:R-:W-:Y:S01]  /*abe0*/  DADD R8, R8, -UR24 ;  /* 0x8000001808087e29 */ /* 0x000fe20008000000 */
[----:B------:R-:W-:Y:S01]  /*abf0*/  UMOV UR24, 0xfefa39ef ;  /* 0xfefa39ef00187882 */ /* 0x000fe20000000000 */
[----:B------:R-:W-:-:S04]  /*ac00*/  UMOV UR25, 0x3fe62e42 ;  /* 0x3fe62e4200197882 */ /* 0x000fc80000000000 */
[----:B------:R-:W-:-:S08]  /*ac10*/  DADD R24, R22, R20 ;  /* 0x0000000016187229 */ /* 0x000fd00000000014 */
[--C-:B------:R-:W-:Y:S02]  /*ac20*/  DADD R26, R22, -R24.reuse ;  /* 0x00000000161a7229 */ /* 0x100fe40000000818 */
[----:B------:R-:W-:-:S06]  /*ac30*/  DFMA R22, R8, UR24, R24 ;  /* 0x0000001808167c2b */ /* 0x000fcc0008000018 */
[----:B------:R-:W-:Y:S02]  /*ac40*/  DADD R26, R20, R26 ;  /* 0x00000000141a7229 */ /* 0x000fe4000000001a */
[----:B------:R-:W-:-:S08]  /*ac50*/  DFMA R20, R8, -UR24, R22 ;  /* 0x8000001808147c2b */ /* 0x000fd00008000016 */
[----:B------:R-:W-:-:S08]  /*ac60*/  DADD R20, -R24, R20 ;  /* 0x0000000018147229 */ /* 0x000fd00000000114 */
[----:B------:R-:W-:-:S08]  /*ac70*/  DADD R20, R26, -R20 ;  /* 0x000000001a147229 */ /* 0x000fd00000000814 */
[----:B------:R-:W-:-:S08]  /*ac80*/  DFMA R20, R8, UR26, R20 ;  /* 0x0000001a08147c2b */ /* 0x000fd00008000014 */
[----:B------:R-:W-:-:S08]  /*ac90*/  DADD R8, R22, R20 ;  /* 0x0000000016087229 */ /* 0x000fd00000000014 */
[----:B------:R-:W-:Y:S02]  /*aca0*/  DADD R24, R22, -R8 ;  /* 0x0000000016187229 */ /* 0x000fe40000000808 */
[----:B------:R-:W-:-:S06]  /*acb0*/  DMUL R22, R8, 2 ;  /* 0x4000000008167828 */ /* 0x000fcc0000000000 */
[----:B------:R-:W-:Y:S02]  /*acc0*/  DADD R20, R20, R24 ;  /* 0x0000000014147229 */ /* 0x000fe40000000018 */
[----:B------:R-:W-:Y:S01]  /*acd0*/  DFMA R8, R8, 2, -R22 ;  /* 0x400000000808782b */ /* 0x000fe20000000816 */
[----:B------:R-:W-:Y:S02]  /*ace0*/  IMAD.MOV.U32 R24, RZ, RZ, 0x652b82fe ;  /* 0x652b82feff187424 */ /* 0x000fe400078e00ff */
[----:B------:R-:W-:-:S05]  /*acf0*/  IMAD.MOV.U32 R25, RZ, RZ, 0x3ff71547 ;  /* 0x3ff71547ff197424 */ /* 0x000fca00078e00ff */
[----:B------:R-:W-:-:S08]  /*ad00*/  DFMA R20, R20, 2, R8 ;  /* 0x400000001414782b */ /* 0x000fd00000000008 */
[----:B------:R-:W-:-:S08]  /*ad10*/  DADD R26, R22, R20 ;  /* 0x00000000161a7229 */ /* 0x000fd00000000014 */
[----:B------:R-:W-:Y:S02]  /*ad20*/  DFMA R24, R26, R24, 6.75539944105574400000e+15 ;  /* 0x433800001a18742b */ /* 0x000fe40000000018 */
[----:B------:R-:W-:Y:S01]  /*ad30*/  FSETP.GEU.AND P0, PT, |R27|, 4.1917929649353027344, PT ;  /* 0x4086232b1b00780b */ /* 0x000fe20003f0e200 */
[----:B------:R-:W-:-:S05]  /*ad40*/  DADD R22, R22, -R26 ;  /* 0x0000000016167229 */ /* 0x000fca000000081a */
[----:B------:R-:W-:-:S03]  /*ad50*/  DADD R8, R24, -6.75539944105574400000e+15 ;  /* 0xc338000018087429 */ /* 0x000fc60000000000 */
[----:B------:R-:W-:-:S05]  /*ad60*/  DADD R20, R20, R22 ;  /* 0x0000000014147229 */ /* 0x000fca0000000016 */
[----:B------:R-:W-:Y:S01]  /*ad70*/  DFMA R66, R8, -UR24, R26 ;  /* 0x8000001808427c2b */ /* 0x000fe2000800001a */
[----:B------:R-:W-:Y:S01]  /*ad80*/  UMOV UR24, 0x3b39803f ;  /* 0x3b39803f00187882 */ /* 0x000fe20000000000 */
[----:B------:R-:W-:-:S06]  /*ad90*/  UMOV UR25, 0x3c7abc9e ;  /* 0x3c7abc9e00197882 */ /* 0x000fcc0000000000 */
[----:B------:R-:W-:Y:S01]  /*ada0*/  DFMA R66, R8, -UR24, R66 ;  /* 0x8000001808427c2b */ /* 0x000fe20008000042 */
[----:B------:R-:W-:Y:S01]  /*adb0*/  UMOV UR24, 0x69ce2bdf ;  /* 0x69ce2bdf00187882 */ /* 0x000fe20000000000 */
[----:B------:R-:W-:Y:S01]  /*adc0*/  IMAD.MOV.U32 R8, RZ, RZ, -0x35dec16 ;  /* 0xfca213eaff087424 */ /* 0x000fe200078e00ff */
[----:B------:R-:W-:Y:S01]  /*add0*/  MOV R9, 0x3e928af3 ;  /* 0x3e928af300097802 */ /* 0x000fe20000000f00 */
        /* <DEDUP_REMOVED lines=39> */
[----:B------:R-:W-:Y:S02]  /*b050*/  @!P1 IMAD R9, R5, 0x100000, R9 ;  /* 0x0010000005099824 */ /* 0x000fe400078e0209 */
[----:B------:R-:W-:Y:S01]  /*b060*/  @!P1 IMAD.MOV.U32 R24, RZ, RZ, RZ ;  /* 0x000000ffff189224 */ /* 0x000fe200078e00ff */
[----:B------:R-:W-:-:S06]  /*b070*/  @!P1 LEA R25, R7, 0x3ff00000, 0x14 ;  /* 0x3ff0000007199811 */ /* 0x000fcc00078ea0ff */
[----:B------:R-:W-:-:S11]  /*b080*/  @!P1 DMUL R22, R8, R24 ;  /* 0x0000001808169228 */ /* 0x000fd60000000000 */
.L_x_89:
[----:B------:R-:W-:Y:S01]  /*b090*/  DFMA R20, R20, R22, R22 ;  /* 0x000000161414722b */ /* 0x000fe20000000016 */
[----:B------:R-:W-:Y:S01]  /*b0a0*/  IMAD.MOV.U32 R7, RZ, RZ, 0x0 ;  /* 0x00000000ff077424 */ /* 0x000fe200078e00ff */
[----:B------:R-:W-:-:S08]  /*b0b0*/  DSETP.NEU.AND P0, PT, |R22|, +INF , PT ;  /* 0x7ff000001600742a */ /* 0x000fd00003f0d200 */
[----:B------:R-:W-:Y:S02]  /*b0c0*/  FSEL R8, R22, R20, !P0 ;  /* 0x0000001416087208 */ /* 0x000fe40004000000 */
[----:B------:R-:W-:Y:S01]  /*b0d0*/  FSEL R9, R23, R21, !P0 ;  /* 0x0000001517097208 */ /* 0x000fe20004000000 */
[----:B------:R-:W-:Y:S06]  /*b0e0*/  RET.REL.NODEC R6 `(_Z20kernel_loglikelihoodiPddddddddS_) ;  /* 0xffffff4c06c47950 */ /* 0x000fec0003c3ffff */
.L_x_90:
[----:B------:R-:W-:-:S00]  /*b0f0*/  BRA `(.L_x_90) ;  /* 0xfffffffc00fc7947 */ /* 0x000fc0000383ffff */
[----:B------:R-:W-:-:S00]  /*b100*/  NOP ;  /* 0x0000000000007918 */ /* 0x000fc00000000000 */
[----:B------:R-:W-:-:S00]  /*b110*/  NOP ;  /* 0x0000000000007918 */ /* 0x000fc00000000000 */
[----:B------:R-:W-:-:S00]  /*b120*/  NOP ;  /* 0x0000000000007918 */ /* 0x000fc00000000000 */
[----:B------:R-:W-:-:S00]  /*b130*/  NOP ;  /* 0x0000000000007918 */ /* 0x000fc00000000000 */
[----:B------:R-:W-:-:S00]  /*b140*/  NOP ;  /* 0x0000000000007918 */ /* 0x000fc00000000000 */
[----:B------:R-:W-:-:S00]  /*b150*/  NOP ;  /* 0x0000000000007918 */ /* 0x000fc00000000000 */
[----:B------:R-:W-:-:S00]  /*b160*/  NOP ;  /* 0x0000000000007918 */ /* 0x000fc00000000000 */
[----:B------:R-:W-:-:S00]  /*b170*/  NOP ;  /* 0x0000000000007918 */ /* 0x000fc00000000000 */
.L_x_93:


//--------------------- .nv.shared.reserved.0     --------------------------
	.section	.nv.shared.reserved.0,"aw",@nobits
	.weak		__nv_reservedSMEM_offset_0_alias
	.size		__nv_reservedSMEM_offset_0_alias, 0, 64
	.other		__nv_reservedSMEM_offset_0_alias,@"STO_CUDA_RESERVED_SHARED STV_DEFAULT"
__nv_reservedSMEM_offset_0_alias:
	.zero		0
	.zero		64


//--------------------- .nv.constant0._Z20kernel_loglikelihoodiPddddddddS_ --------------------------
	.section	.nv.constant0._Z20kernel_loglikelihoodiPddddddddS_,"a",@progbits
	.sectionflags	@""
	.align	4
.nv.constant0._Z20kernel_loglikelihoodiPddddddddS_:
	.zero		976


//--------------------- SYMBOLS --------------------------

	.type		.nv.reservedSmem.offset0,@object
	.size		.nv.reservedSmem.offset0,0x4
